//
// Generated by NVIDIA NVVM Compiler
//
// Compiler Build ID: CL-36424714
// Cuda compilation tools, release 13.0, V13.0.88
// Based on NVVM 20.0.0
//

.version 9.0
.target sm_100
.address_size 64

	// .globl	_Z27Kernel_AdaptiveBinarizationPhS_iii

.visible .entry _Z27Kernel_AdaptiveBinarizationPhS_iii(
	.param .u64 .ptr .align 1 _Z27Kernel_AdaptiveBinarizationPhS_iii_param_0,
	.param .u64 .ptr .align 1 _Z27Kernel_AdaptiveBinarizationPhS_iii_param_1,
	.param .u32 _Z27Kernel_AdaptiveBinarizationPhS_iii_param_2,
	.param .u32 _Z27Kernel_AdaptiveBinarizationPhS_iii_param_3,
	.param .u32 _Z27Kernel_AdaptiveBinarizationPhS_iii_param_4
)
{
	.reg .pred 	%p<81>;
	.reg .b16 	%rs<19>;
	.reg .b32 	%r<122>;
	.reg .b32 	%f<149>;
	.reg .b64 	%rd<41>;

	ld.param.u64 	%rd3, [_Z27Kernel_AdaptiveBinarizationPhS_iii_param_0];
	ld.param.u64 	%rd4, [_Z27Kernel_AdaptiveBinarizationPhS_iii_param_1];
	ld.param.u32 	%r65, [_Z27Kernel_AdaptiveBinarizationPhS_iii_param_2];
	ld.param.u32 	%r66, [_Z27Kernel_AdaptiveBinarizationPhS_iii_param_3];
	ld.param.u32 	%r67, [_Z27Kernel_AdaptiveBinarizationPhS_iii_param_4];
	cvta.to.global.u64 	%rd1, %rd4;
	cvta.to.global.u64 	%rd2, %rd3;
	setp.eq.s32 	%p2, %r67, 1;
	and.b32  	%r68, %r67, 1;
	setp.eq.b32 	%p3, %r68, 1;
	not.pred 	%p4, %p3;
	or.pred  	%p5, %p2, %p4;
	@%p5 bra 	$L__BB0_48;
	shr.u32 	%r69, %r67, 31;
	add.s32 	%r70, %r67, %r69;
	shr.s32 	%r1, %r70, 1;
	neg.s32 	%r4, %r1;
	mov.u32 	%r71, %ctaid.x;
	mov.u32 	%r72, %ntid.x;
	mov.u32 	%r73, %tid.x;
	mad.lo.s32 	%r2, %r71, %r72, %r73;
	mov.u32 	%r74, %ctaid.y;
	mov.u32 	%r75, %ntid.y;
	mov.u32 	%r76, %tid.y;
	mad.lo.s32 	%r3, %r74, %r75, %r76;
	setp.lt.s32 	%p6, %r67, -1;
	mov.f32 	%f145, 0f00000000;
	mov.f32 	%f146, %f145;
	@%p6 bra 	$L__BB0_45;
	abs.s32 	%r5, %r1;
	add.s32 	%r6, %r1, %r5;
	add.s32 	%r77, %r6, 1;
	and.b32  	%r7, %r77, 7;
	sub.s32 	%r8, 3, %r1;
	sub.s32 	%r10, %r3, %r1;
	mad.lo.s32 	%r78, %r65, %r10, %r65;
	add.s32 	%r9, %r2, %r78;
	add.s32 	%r79, %r10, 2;
	mad.lo.s32 	%r11, %r65, %r79, %r2;
	add.s32 	%r80, %r10, 3;
	mad.lo.s32 	%r12, %r65, %r80, %r2;
	add.s32 	%r81, %r10, 4;
	mad.lo.s32 	%r13, %r65, %r81, %r2;
	add.s32 	%r82, %r10, 5;
	mad.lo.s32 	%r14, %r65, %r82, %r2;
	add.s32 	%r83, %r10, 6;
	mad.lo.s32 	%r15, %r65, %r83, %r2;
	add.s32 	%r84, %r10, 7;
	mad.lo.s32 	%r16, %r65, %r84, %r2;
	mov.f32 	%f146, 0f00000000;
	mov.u32 	%r107, %r4;
	mov.f32 	%f145, %f146;
$L__BB0_3:
	mov.u32 	%r17, %r107;
	setp.lt.u32 	%p7, %r6, 7;
	add.s32 	%r18, %r17, %r2;
	setp.lt.s32 	%p8, %r18, 0;
	setp.ge.s32 	%p9, %r18, %r65;
	or.pred  	%p1, %p8, %p9;
	mov.u32 	%r120, %r4;
	@%p7 bra 	$L__BB0_23;
	add.s32 	%r85, %r6, 1;
	and.b32  	%r86, %r85, -8;
	neg.s32 	%r117, %r86;
	add.s32 	%r116, %r9, %r17;
	add.s32 	%r114, %r11, %r17;
	add.s32 	%r113, %r12, %r17;
	add.s32 	%r112, %r13, %r17;
	add.s32 	%r111, %r14, %r17;
	add.s32 	%r110, %r15, %r17;
	add.s32 	%r109, %r16, %r17;
	mad.lo.s32 	%r87, %r65, %r10, %r2;
	add.s32 	%r108, %r87, %r17;
	mov.u32 	%r115, %r10;
	mov.u32 	%r118, %r8;
$L__BB0_5:
	.pragma "nounroll";
	setp.lt.s32 	%p10, %r115, 0;
	setp.ge.s32 	%p11, %r115, %r66;
	or.pred  	%p12, %p10, %p11;
	or.pred  	%p13, %p1, %p12;
	@%p13 bra 	$L__BB0_7;
	cvt.s64.s32 	%rd5, %r108;
	add.s64 	%rd6, %rd2, %rd5;
	ld.global.u8 	%rs1, [%rd6];
	cvt.rn.f32.u16 	%f82, %rs1;
	add.f32 	%f145, %f145, %f82;
	add.f32 	%f146, %f146, 0f3F800000;
$L__BB0_7:
	add.s32 	%r88, %r115, 1;
	setp.lt.s32 	%p14, %r88, 0;
	setp.ge.s32 	%p15, %r88, %r66;
	or.pred  	%p16, %p14, %p15;
	or.pred  	%p17, %p1, %p16;
	@%p17 bra 	$L__BB0_9;
	cvt.s64.s32 	%rd7, %r116;
	add.s64 	%rd8, %rd2, %rd7;
	ld.global.u8 	%rs2, [%rd8];
	cvt.rn.f32.u16 	%f83, %rs2;
	add.f32 	%f145, %f145, %f83;
	add.f32 	%f146, %f146, 0f3F800000;
$L__BB0_9:
	add.s32 	%r89, %r115, 2;
	setp.lt.s32 	%p18, %r89, 0;
	setp.ge.s32 	%p19, %r89, %r66;
	or.pred  	%p20, %p18, %p19;
	or.pred  	%p21, %p1, %p20;
	@%p21 bra 	$L__BB0_11;
	cvt.s64.s32 	%rd9, %r114;
	add.s64 	%rd10, %rd2, %rd9;
	ld.global.u8 	%rs3, [%rd10];
	cvt.rn.f32.u16 	%f84, %rs3;
	add.f32 	%f145, %f145, %f84;
	add.f32 	%f146, %f146, 0f3F800000;
$L__BB0_11:
	add.s32 	%r90, %r115, 3;
	setp.lt.s32 	%p22, %r90, 0;
	setp.ge.s32 	%p23, %r90, %r66;
	or.pred  	%p24, %p22, %p23;
	or.pred  	%p25, %p1, %p24;
	@%p25 bra 	$L__BB0_13;
	cvt.s64.s32 	%rd11, %r113;
	add.s64 	%rd12, %rd2, %rd11;
	ld.global.u8 	%rs4, [%rd12];
	cvt.rn.f32.u16 	%f85, %rs4;
	add.f32 	%f145, %f145, %f85;
	add.f32 	%f146, %f146, 0f3F800000;
$L__BB0_13:
	add.s32 	%r91, %r115, 4;
	setp.lt.s32 	%p26, %r91, 0;
	setp.ge.s32 	%p27, %r91, %r66;
	or.pred  	%p28, %p26, %p27;
	or.pred  	%p29, %p1, %p28;
	@%p29 bra 	$L__BB0_15;
	cvt.s64.s32 	%rd13, %r112;
	add.s64 	%rd14, %rd2, %rd13;
	ld.global.u8 	%rs5, [%rd14];
	cvt.rn.f32.u16 	%f86, %rs5;
	add.f32 	%f145, %f145, %f86;
	add.f32 	%f146, %f146, 0f3F800000;
$L__BB0_15:
	add.s32 	%r92, %r115, 5;
	setp.lt.s32 	%p30, %r92, 0;
	setp.ge.s32 	%p31, %r92, %r66;
	or.pred  	%p32, %p30, %p31;
	or.pred  	%p33, %p1, %p32;
	@%p33 bra 	$L__BB0_17;
	cvt.s64.s32 	%rd15, %r111;
	add.s64 	%rd16, %rd2, %rd15;
	ld.global.u8 	%rs6, [%rd16];
	cvt.rn.f32.u16 	%f87, %rs6;
	add.f32 	%f145, %f145, %f87;
	add.f32 	%f146, %f146, 0f3F800000;
$L__BB0_17:
	add.s32 	%r93, %r115, 6;
	setp.lt.s32 	%p34, %r93, 0;
	setp.ge.s32 	%p35, %r93, %r66;
	or.pred  	%p36, %p34, %p35;
	or.pred  	%p37, %p1, %p36;
	@%p37 bra 	$L__BB0_19;
	cvt.s64.s32 	%rd17, %r110;
	add.s64 	%rd18, %rd2, %rd17;
	ld.global.u8 	%rs7, [%rd18];
	cvt.rn.f32.u16 	%f88, %rs7;
	add.f32 	%f145, %f145, %f88;
	add.f32 	%f146, %f146, 0f3F800000;
$L__BB0_19:
	add.s32 	%r94, %r115, 7;
	setp.lt.s32 	%p38, %r94, 0;
	setp.ge.s32 	%p39, %r94, %r66;
	or.pred  	%p40, %p38, %p39;
	or.pred  	%p41, %p1, %p40;
	@%p41 bra 	$L__BB0_21;
	cvt.s64.s32 	%rd19, %r109;
	add.s64 	%rd20, %rd2, %rd19;
	ld.global.u8 	%rs8, [%rd20];
	cvt.rn.f32.u16 	%f89, %rs8;
	add.f32 	%f145, %f145, %f89;
	add.f32 	%f146, %f146, 0f3F800000;
$L__BB0_21:
	add.s32 	%r118, %r118, 8;
	add.s32 	%r117, %r117, 8;
	shl.b32 	%r95, %r65, 3;
	add.s32 	%r116, %r116, %r95;
	add.s32 	%r115, %r115, 8;
	add.s32 	%r114, %r114, %r95;
	add.s32 	%r113, %r113, %r95;
	add.s32 	%r112, %r112, %r95;
	add.s32 	%r111, %r111, %r95;
	add.s32 	%r110, %r110, %r95;
	add.s32 	%r109, %r109, %r95;
	add.s32 	%r108, %r108, %r95;
	setp.ne.s32 	%p42, %r117, 0;
	@%p42 bra 	$L__BB0_5;
	add.s32 	%r120, %r118, -3;
$L__BB0_23:
	setp.eq.s32 	%p43, %r7, 0;
	@%p43 bra 	$L__BB0_44;
	add.s32 	%r96, %r7, -1;
	setp.lt.u32 	%p44, %r96, 3;
	@%p44 bra 	$L__BB0_34;
	add.s32 	%r52, %r120, %r3;
	setp.lt.s32 	%p45, %r52, 0;
	setp.ge.s32 	%p46, %r52, %r66;
	or.pred  	%p47, %p45, %p46;
	or.pred  	%p49, %p1, %p47;
	@%p49 bra 	$L__BB0_27;
	mad.lo.s32 	%r97, %r52, %r65, %r18;
	cvt.s64.s32 	%rd21, %r97;
	add.s64 	%rd22, %rd2, %rd21;
	ld.global.u8 	%rs9, [%rd22];
	cvt.rn.f32.u16 	%f91, %rs9;
	add.f32 	%f145, %f145, %f91;
	add.f32 	%f146, %f146, 0f3F800000;
$L__BB0_27:
	add.s32 	%r53, %r52, 1;
	setp.lt.s32 	%p50, %r53, 0;
	setp.ge.s32 	%p51, %r53, %r66;
	or.pred  	%p52, %p50, %p51;
	or.pred  	%p53, %p1, %p52;
	@%p53 bra 	$L__BB0_29;
	mad.lo.s32 	%r98, %r53, %r65, %r18;
	cvt.s64.s32 	%rd23, %r98;
	add.s64 	%rd24, %rd2, %rd23;
	ld.global.u8 	%rs10, [%rd24];
	cvt.rn.f32.u16 	%f92, %rs10;
	add.f32 	%f145, %f145, %f92;
	add.f32 	%f146, %f146, 0f3F800000;
$L__BB0_29:
	add.s32 	%r54, %r52, 2;
	setp.lt.s32 	%p54, %r54, 0;
	setp.ge.s32 	%p55, %r54, %r66;
	or.pred  	%p56, %p54, %p55;
	or.pred  	%p57, %p1, %p56;
	@%p57 bra 	$L__BB0_31;
	mad.lo.s32 	%r99, %r54, %r65, %r18;
	cvt.s64.s32 	%rd25, %r99;
	add.s64 	%rd26, %rd2, %rd25;
	ld.global.u8 	%rs11, [%rd26];
	cvt.rn.f32.u16 	%f93, %rs11;
	add.f32 	%f145, %f145, %f93;
	add.f32 	%f146, %f146, 0f3F800000;
$L__BB0_31:
	add.s32 	%r55, %r52, 3;
	setp.lt.s32 	%p58, %r55, 0;
	setp.ge.s32 	%p59, %r55, %r66;
	or.pred  	%p60, %p58, %p59;
	or.pred  	%p61, %p1, %p60;
	@%p61 bra 	$L__BB0_33;
	mad.lo.s32 	%r100, %r55, %r65, %r18;
	cvt.s64.s32 	%rd27, %r100;
	add.s64 	%rd28, %rd2, %rd27;
	ld.global.u8 	%rs12, [%rd28];
	cvt.rn.f32.u16 	%f94, %rs12;
	add.f32 	%f145, %f145, %f94;
	add.f32 	%f146, %f146, 0f3F800000;
$L__BB0_33:
	add.s32 	%r120, %r120, 4;
$L__BB0_34:
	add.s32 	%r102, %r6, 1;
	and.b32  	%r101, %r102, 3;
	setp.eq.s32 	%p62, %r101, 0;
	@%p62 bra 	$L__BB0_44;
	setp.eq.s32 	%p63, %r101, 1;
	@%p63 bra 	$L__BB0_41;
	add.s32 	%r58, %r120, %r3;
	setp.lt.s32 	%p64, %r58, 0;
	setp.ge.s32 	%p65, %r58, %r66;
	or.pred  	%p66, %p64, %p65;
	or.pred  	%p68, %p1, %p66;
	@%p68 bra 	$L__BB0_38;
	mad.lo.s32 	%r103, %r58, %r65, %r18;
	cvt.s64.s32 	%rd29, %r103;
	add.s64 	%rd30, %rd2, %rd29;
	ld.global.u8 	%rs13, [%rd30];
	cvt.rn.f32.u16 	%f96, %rs13;
	add.f32 	%f145, %f145, %f96;
	add.f32 	%f146, %f146, 0f3F800000;
$L__BB0_38:
	add.s32 	%r59, %r58, 1;
	setp.lt.s32 	%p69, %r59, 0;
	setp.ge.s32 	%p70, %r59, %r66;
	or.pred  	%p71, %p69, %p70;
	or.pred  	%p72, %p1, %p71;
	@%p72 bra 	$L__BB0_40;
	mad.lo.s32 	%r104, %r59, %r65, %r18;
	cvt.s64.s32 	%rd31, %r104;
	add.s64 	%rd32, %rd2, %rd31;
	ld.global.u8 	%rs14, [%rd32];
	cvt.rn.f32.u16 	%f97, %rs14;
	add.f32 	%f145, %f145, %f97;
	add.f32 	%f146, %f146, 0f3F800000;
$L__BB0_40:
	add.s32 	%r120, %r120, 2;
$L__BB0_41:
	and.b32  	%r105, %r6, 1;
	setp.eq.b32 	%p73, %r105, 1;
	@%p73 bra 	$L__BB0_44;
	add.s32 	%r62, %r120, %r3;
	setp.lt.s32 	%p74, %r62, 0;
	setp.ge.s32 	%p75, %r62, %r66;
	or.pred  	%p76, %p74, %p75;
	or.pred  	%p78, %p1, %p76;
	@%p78 bra 	$L__BB0_44;
	mad.lo.s32 	%r106, %r62, %r65, %r18;
	cvt.s64.s32 	%rd33, %r106;
	add.s64 	%rd34, %rd2, %rd33;
	ld.global.u8 	%rs15, [%rd34];
	cvt.rn.f32.u16 	%f98, %rs15;
	add.f32 	%f145, %f145, %f98;
	add.f32 	%f146, %f146, 0f3F800000;
$L__BB0_44:
	add.s32 	%r107, %r17, 1;
	setp.ne.s32 	%p79, %r17, %r5;
	@%p79 bra 	$L__BB0_3;
$L__BB0_45:
	div.rn.f32 	%f99, %f145, %f146;
	mad.lo.s32 	%r64, %r65, %r3, %r2;
	cvt.s64.s32 	%rd35, %r64;
	add.s64 	%rd36, %rd2, %rd35;
	ld.global.u8 	%rs16, [%rd36];
	cvt.rn.f32.u16 	%f100, %rs16;
	setp.geu.f32 	%p80, %f99, %f100;
	@%p80 bra 	$L__BB0_47;
	add.s64 	%rd40, %rd1, %rd35;
	mov.b16 	%rs18, 255;
	st.global.u8 	[%rd40], %rs18;
	bra.uni 	$L__BB0_48;
$L__BB0_47:
	add.s64 	%rd38, %rd1, %rd35;
	mov.b16 	%rs17, 0;
	st.global.u8 	[%rd38], %rs17;
$L__BB0_48:
	ret;

}
	// .globl	_Z21Kernel_BinaryDilationPhS_iii
.visible .entry _Z21Kernel_BinaryDilationPhS_iii(
	.param .u64 .ptr .align 1 _Z21Kernel_BinaryDilationPhS_iii_param_0,
	.param .u64 .ptr .align 1 _Z21Kernel_BinaryDilationPhS_iii_param_1,
	.param .u32 _Z21Kernel_BinaryDilationPhS_iii_param_2,
	.param .u32 _Z21Kernel_BinaryDilationPhS_iii_param_3,
	.param .u32 _Z21Kernel_BinaryDilationPhS_iii_param_4
)
{
	.reg .pred 	%p<18>;
	.reg .b16 	%rs<4>;
	.reg .b32 	%r<28>;
	.reg .b64 	%rd<11>;

	ld.param.u64 	%rd3, [_Z21Kernel_BinaryDilationPhS_iii_param_0];
	ld.param.u64 	%rd2, [_Z21Kernel_BinaryDilationPhS_iii_param_1];
	ld.param.u32 	%r13, [_Z21Kernel_BinaryDilationPhS_iii_param_2];
	ld.param.u32 	%r14, [_Z21Kernel_BinaryDilationPhS_iii_param_3];
	ld.param.u32 	%r15, [_Z21Kernel_BinaryDilationPhS_iii_param_4];
	cvta.to.global.u64 	%rd1, %rd3;
	setp.eq.s32 	%p2, %r15, 1;
	and.b32  	%r16, %r15, 1;
	setp.eq.b32 	%p3, %r16, 1;
	not.pred 	%p4, %p3;
	or.pred  	%p5, %p2, %p4;
	@%p5 bra 	$L__BB1_10;
	shr.u32 	%r17, %r15, 31;
	add.s32 	%r18, %r15, %r17;
	shr.s32 	%r1, %r18, 1;
	mov.u32 	%r19, %ctaid.x;
	mov.u32 	%r20, %ntid.x;
	mov.u32 	%r21, %tid.x;
	mad.lo.s32 	%r2, %r19, %r20, %r21;
	mov.u32 	%r22, %ctaid.y;
	mov.u32 	%r23, %ntid.y;
	mov.u32 	%r24, %tid.y;
	mad.lo.s32 	%r3, %r22, %r23, %r24;
	mad.lo.s32 	%r4, %r13, %r3, %r2;
	cvt.s64.s32 	%rd4, %r4;
	add.s64 	%rd5, %rd1, %rd4;
	ld.global.u8 	%rs1, [%rd5];
	setp.eq.s16 	%p6, %rs1, 255;
	@%p6 bra 	$L__BB1_10;
	neg.s32 	%r5, %r1;
	setp.lt.s32 	%p7, %r15, -1;
	@%p7 bra 	$L__BB1_10;
	abs.s32 	%r6, %r1;
	mov.u32 	%r26, %r5;
$L__BB1_4:
	add.s32 	%r8, %r26, %r2;
	setp.lt.s32 	%p8, %r8, 0;
	setp.ge.s32 	%p9, %r8, %r13;
	or.pred  	%p1, %p8, %p9;
	mov.u32 	%r27, %r5;
$L__BB1_5:
	add.s32 	%r10, %r27, %r3;
	setp.lt.s32 	%p10, %r10, 0;
	setp.ge.s32 	%p11, %r10, %r14;
	or.pred  	%p12, %p10, %p11;
	or.pred  	%p14, %p1, %p12;
	@%p14 bra 	$L__BB1_8;
	mad.lo.s32 	%r25, %r10, %r13, %r8;
	cvt.s64.s32 	%rd6, %r25;
	add.s64 	%rd7, %rd1, %rd6;
	ld.global.u8 	%rs2, [%rd7];
	setp.ne.s16 	%p15, %rs2, 255;
	@%p15 bra 	$L__BB1_8;
	cvta.to.global.u64 	%rd9, %rd2;
	add.s64 	%rd10, %rd9, %rd4;
	mov.b16 	%rs3, 255;
	st.global.u8 	[%rd10], %rs3;
	bra.uni 	$L__BB1_10;
$L__BB1_8:
	add.s32 	%r11, %r27, 1;
	setp.ne.s32 	%p16, %r27, %r6;
	mov.u32 	%r27, %r11;
	@%p16 bra 	$L__BB1_5;
	add.s32 	%r12, %r26, 1;
	setp.ne.s32 	%p17, %r26, %r6;
	mov.u32 	%r26, %r12;
	@%p17 bra 	$L__BB1_4;
$L__BB1_10:
	ret;

}
	// .globl	_Z20Kernel_BinaryErosionPhS_iii
.visible .entry _Z20Kernel_BinaryErosionPhS_iii(
	.param .u64 .ptr .align 1 _Z20Kernel_BinaryErosionPhS_iii_param_0,
	.param .u64 .ptr .align 1 _Z20Kernel_BinaryErosionPhS_iii_param_1,
	.param .u32 _Z20Kernel_BinaryErosionPhS_iii_param_2,
	.param .u32 _Z20Kernel_BinaryErosionPhS_iii_param_3,
	.param .u32 _Z20Kernel_BinaryErosionPhS_iii_param_4
)
{
	.reg .pred 	%p<18>;
	.reg .b16 	%rs<4>;
	.reg .b32 	%r<28>;
	.reg .b64 	%rd<11>;

	ld.param.u64 	%rd3, [_Z20Kernel_BinaryErosionPhS_iii_param_0];
	ld.param.u64 	%rd2, [_Z20Kernel_BinaryErosionPhS_iii_param_1];
	ld.param.u32 	%r13, [_Z20Kernel_BinaryErosionPhS_iii_param_2];
	ld.param.u32 	%r14, [_Z20Kernel_BinaryErosionPhS_iii_param_3];
	ld.param.u32 	%r15, [_Z20Kernel_BinaryErosionPhS_iii_param_4];
	cvta.to.global.u64 	%rd1, %rd3;
	setp.eq.s32 	%p2, %r15, 1;
	and.b32  	%r16, %r15, 1;
	setp.eq.b32 	%p3, %r16, 1;
	not.pred 	%p4, %p3;
	or.pred  	%p5, %p2, %p4;
	@%p5 bra 	$L__BB2_10;
	shr.u32 	%r17, %r15, 31;
	add.s32 	%r18, %r15, %r17;
	shr.s32 	%r1, %r18, 1;
	mov.u32 	%r19, %ctaid.x;
	mov.u32 	%r20, %ntid.x;
	mov.u32 	%r21, %tid.x;
	mad.lo.s32 	%r2, %r19, %r20, %r21;
	mov.u32 	%r22, %ctaid.y;
	mov.u32 	%r23, %ntid.y;
	mov.u32 	%r24, %tid.y;
	mad.lo.s32 	%r3, %r22, %r23, %r24;
	mad.lo.s32 	%r4, %r13, %r3, %r2;
	cvt.s64.s32 	%rd4, %r4;
	add.s64 	%rd5, %rd1, %rd4;
	ld.global.u8 	%rs1, [%rd5];
	setp.eq.s16 	%p6, %rs1, 0;
	@%p6 bra 	$L__BB2_10;
	neg.s32 	%r5, %r1;
	setp.lt.s32 	%p7, %r15, -1;
	@%p7 bra 	$L__BB2_10;
	abs.s32 	%r6, %r1;
	mov.u32 	%r26, %r5;
$L__BB2_4:
	add.s32 	%r8, %r26, %r2;
	setp.lt.s32 	%p8, %r8, 0;
	setp.ge.s32 	%p9, %r8, %r13;
	or.pred  	%p1, %p8, %p9;
	mov.u32 	%r27, %r5;
$L__BB2_5:
	add.s32 	%r10, %r27, %r3;
	setp.lt.s32 	%p10, %r10, 0;
	setp.ge.s32 	%p11, %r10, %r14;
	or.pred  	%p12, %p10, %p11;
	or.pred  	%p14, %p1, %p12;
	@%p14 bra 	$L__BB2_8;
	mad.lo.s32 	%r25, %r10, %r13, %r8;
	cvt.s64.s32 	%rd6, %r25;
	add.s64 	%rd7, %rd1, %rd6;
	ld.global.u8 	%rs2, [%rd7];
	setp.ne.s16 	%p15, %rs2, 0;
	@%p15 bra 	$L__BB2_8;
	cvta.to.global.u64 	%rd9, %rd2;
	add.s64 	%rd10, %rd9, %rd4;
	mov.b16 	%rs3, 0;
	st.global.u8 	[%rd10], %rs3;
	bra.uni 	$L__BB2_10;
$L__BB2_8:
	add.s32 	%r11, %r27, 1;
	setp.ne.s32 	%p16, %r27, %r6;
	mov.u32 	%r27, %r11;
	@%p16 bra 	$L__BB2_5;
	add.s32 	%r12, %r26, 1;
	setp.ne.s32 	%p17, %r26, %r6;
	mov.u32 	%r26, %r12;
	@%p17 bra 	$L__BB2_4;
$L__BB2_10:
	ret;

}


// ===== COMPILED SASS (sm_100) =====

	.target	sm_100

	.elftype	@"ET_EXEC"


//--------------------- .note.nv.tkinfo           --------------------------
	.section	.note.nv.tkinfo,"",@"SHT_NOTE"
	.sectionflags	@"SHF_NOTE_NV_TKINFO"
	.tkinfo
        /*0018*/ 	.word	0x00000002
        /*0030*/ 	.string	""
        /*0030*/ 	.string	"ptxas"
        /*0030*/ 	.string	"Cuda compilation tools, release 13.0, V13.0.88"
        /*0030*/ 	.string	"Build cuda_13.0.r13.0/compiler.36424714_0"
        /*0030*/ 	.string	"-arch sm_100 -m 64 "



//--------------------- .note.nv.cuinfo           --------------------------
	.section	.note.nv.cuinfo,"",@"SHT_NOTE"
	.sectionflags	@"SHF_NOTE_NV_CUINFO"
        /*0018*/ 	.short	0x0002
        /*001a*/ 	.short	0x0064
        /*001c*/ 	.short	0x0082
	.zero		2


//--------------------- .nv.info                  --------------------------
	.section	.nv.info,"",@"SHT_CUDA_INFO"
	.align	4


	//----- nvinfo : EIATTR_REGCOUNT
	.align		4
        /*0000*/ 	.byte	0x04, 0x2f
        /*0002*/ 	.short	(.L_1 - .L_0)
	.align		4
.L_0:
        /*0004*/ 	.word	index@(_Z27Kernel_AdaptiveBinarizationPhS_iii)
        /*0008*/ 	.word	0x00000022


	//----- nvinfo : EIATTR_FRAME_SIZE
	.align		4
.L_1:
        /*000c*/ 	.byte	0x04, 0x11
        /*000e*/ 	.short	(.L_3 - .L_2)
	.align		4
.L_2:
        /*0010*/ 	.word	index@($__internal_0_$__cuda_sm3x_div_rn_noftz_f32_slowpath)
        /*0014*/ 	.word	0x00000000


	//----- nvinfo : EIATTR_FRAME_SIZE
	.align		4
.L_3:
        /*0018*/ 	.byte	0x04, 0x11
        /*001a*/ 	.short	(.L_5 - .L_4)
	.align		4
.L_4:
        /*001c*/ 	.word	index@(_Z27Kernel_AdaptiveBinarizationPhS_iii)
        /*0020*/ 	.word	0x00000000


	//----- nvinfo : EIATTR_REGCOUNT
	.align		4
.L_5:
        /*0024*/ 	.byte	0x04, 0x2f
        /*0026*/ 	.short	(.L_7 - .L_6)
	.align		4
.L_6:
        /*0028*/ 	.word	index@(_Z21Kernel_BinaryDilationPhS_iii)
        /*002c*/ 	.word	0x00000010


	//----- nvinfo : EIATTR_FRAME_SIZE
	.align		4
.L_7:
        /*0030*/ 	.byte	0x04, 0x11
        /*0032*/ 	.short	(.L_9 - .L_8)
	.align		4
.L_8:
        /*0034*/ 	.word	index@(_Z21Kernel_BinaryDilationPhS_iii)
        /*0038*/ 	.word	0x00000000


	//----- nvinfo : EIATTR_REGCOUNT
	.align		4
.L_9:
        /*003c*/ 	.byte	0x04, 0x2f
        /*003e*/ 	.short	(.L_11 - .L_10)
	.align		4
.L_10:
        /*0040*/ 	.word	index@(_Z20Kernel_BinaryErosionPhS_iii)
        /*0044*/ 	.word	0x00000010


	//----- nvinfo : EIATTR_FRAME_SIZE
	.align		4
.L_11:
        /*0048*/ 	.byte	0x04, 0x11
        /*004a*/ 	.short	(.L_13 - .L_12)
	.align		4
.L_12:
        /*004c*/ 	.word	index@(_Z20Kernel_BinaryErosionPhS_iii)
        /*0050*/ 	.word	0x00000000


	//----- nvinfo : EIATTR_MIN_STACK_SIZE
	.align		4
.L_13:
        /*0054*/ 	.byte	0x04, 0x12
        /*0056*/ 	.short	(.L_15 - .L_14)
	.align		4
.L_14:
        /*0058*/ 	.word	index@(_Z20Kernel_BinaryErosionPhS_iii)
        /*005c*/ 	.word	0x00000000


	//----- nvinfo : EIATTR_MIN_STACK_SIZE
	.align		4
.L_15:
        /*0060*/ 	.byte	0x04, 0x12
        /*0062*/ 	.short	(.L_17 - .L_16)
	.align		4
.L_16:
        /*0064*/ 	.word	index@(_Z21Kernel_BinaryDilationPhS_iii)
        /*0068*/ 	.word	0x00000000


	//----- nvinfo : EIATTR_MIN_STACK_SIZE
	.align		4
.L_17:
        /*006c*/ 	.byte	0x04, 0x12
        /*006e*/ 	.short	(.L_19 - .L_18)
	.align		4
.L_18:
        /*0070*/ 	.word	index@(_Z27Kernel_AdaptiveBinarizationPhS_iii)
        /*0074*/ 	.word	0x00000000
.L_19:


//--------------------- .nv.compat                --------------------------
	.section	.nv.compat,"",@"SHT_CUDA_COMPAT_INFO"
	.align	4
        /*0000*/ 	.byte	0x02, 0x09, 0x00, 0x00, 0x02, 0x02, 0x01, 0x00, 0x02, 0x05, 0x05, 0x00, 0x03, 0x07, 0x01, 0x01
        /*0010*/ 	.byte	0x02, 0x03, 0x00, 0x00, 0x02, 0x06, 0x01, 0x00, 0x04, 0x0b, 0x08, 0x00, 0x01, 0x00, 0x00, 0x00
        /*0020*/ 	.byte	0x00, 0x00, 0x00, 0x00


//--------------------- .nv.info._Z20Kernel_BinaryErosionPhS_iii --------------------------
	.section	.nv.info._Z20Kernel_BinaryErosionPhS_iii,"",@"SHT_CUDA_INFO"
	.sectionflags	@""
	.align	4


	//----- nvinfo : EIATTR_CUDA_API_VERSION
	.align		4
        /*0000*/ 	.byte	0x04, 0x37
        /*0002*/ 	.short	(.L_21 - .L_20)
.L_20:
        /*0004*/ 	.word	0x00000082


	//----- nvinfo : EIATTR_KPARAM_INFO
	.align		4
.L_21:
        /*0008*/ 	.byte	0x04, 0x17
        /*000a*/ 	.short	(.L_23 - .L_22)
.L_22:
        /*000c*/ 	.word	0x00000000
        /*0010*/ 	.short	0x0004
        /*0012*/ 	.short	0x0018
        /*0014*/ 	.byte	0x00, 0xf0, 0x11, 0x00


	//----- nvinfo : EIATTR_KPARAM_INFO
	.align		4
.L_23:
        /*0018*/ 	.byte	0x04, 0x17
        /*001a*/ 	.short	(.L_25 - .L_24)
.L_24:
        /*001c*/ 	.word	0x00000000
        /*0020*/ 	.short	0x0003
        /*0022*/ 	.short	0x0014
        /*0024*/ 	.byte	0x00, 0xf0, 0x11, 0x00


	//----- nvinfo : EIATTR_KPARAM_INFO
	.align		4
.L_25:
        /*0028*/ 	.byte	0x04, 0x17
        /*002a*/ 	.short	(.L_27 - .L_26)
.L_26:
        /*002c*/ 	.word	0x00000000
        /*0030*/ 	.short	0x0002
        /*0032*/ 	.short	0x0010
        /*0034*/ 	.byte	0x00, 0xf0, 0x11, 0x00


	//----- nvinfo : EIATTR_KPARAM_INFO
	.align		4
.L_27:
        /*0038*/ 	.byte	0x04, 0x17
        /*003a*/ 	.short	(.L_29 - .L_28)
.L_28:
        /*003c*/ 	.word	0x00000000
        /*0040*/ 	.short	0x0001
        /*0042*/ 	.short	0x0008
        /*0044*/ 	.byte	0x00, 0xf5, 0x21, 0x00


	//----- nvinfo : EIATTR_KPARAM_INFO
	.align		4
.L_29:
        /*0048*/ 	.byte	0x04, 0x17
        /*004a*/ 	.short	(.L_31 - .L_30)
.L_30:
        /*004c*/ 	.word	0x00000000
        /*0050*/ 	.short	0x0000
        /*0052*/ 	.short	0x0000
        /*0054*/ 	.byte	0x00, 0xf5, 0x21, 0x00


	//----- nvinfo : EIATTR_SPARSE_MMA_MASK
	.align		4
.L_31:
        /*0058*/ 	.byte	0x03, 0x50
        /*005a*/ 	.short	0x0000


	//----- nvinfo : EIATTR_MAXREG_COUNT
	.align		4
        /*005c*/ 	.byte	0x03, 0x1b
        /*005e*/ 	.short	0x00ff


	//----- nvinfo : EIATTR_MERCURY_ISA_VERSION
	.align		4
        /*0060*/ 	.byte	0x03, 0x5f
        /*0062*/ 	.short	0x0101


	//----- nvinfo : EIATTR_VRC_CTA_INIT_COUNT
	.align		4
        /*0064*/ 	.byte	0x02, 0x4a
	.zero		1
	.zero		1


	//----- nvinfo : EIATTR_EXIT_INSTR_OFFSETS
	.align		4
        /*0068*/ 	.byte	0x04, 0x1c
        /*006a*/ 	.short	(.L_33 - .L_32)


	//   ....[0]....
.L_32:
        /*006c*/ 	.word	0x00000050


	//   ....[1]....
        /*0070*/ 	.word	0x00000170


	//   ....[2]....
        /*0074*/ 	.word	0x00000190


	//   ....[3]....
        /*0078*/ 	.word	0x000003c0


	//   ....[4]....
        /*007c*/ 	.word	0x00000410


	//----- nvinfo : EIATTR_CRS_STACK_SIZE
	.align		4
.L_33:
        /*0080*/ 	.byte	0x04, 0x1e
        /*0082*/ 	.short	(.L_35 - .L_34)
.L_34:
        /*0084*/ 	.word	0x00000000


	//----- nvinfo : EIATTR_CBANK_PARAM_SIZE
	.align		4
.L_35:
        /*0088*/ 	.byte	0x03, 0x19
        /*008a*/ 	.short	0x001c


	//----- nvinfo : EIATTR_PARAM_CBANK
	.align		4
        /*008c*/ 	.byte	0x04, 0x0a
        /*008e*/ 	.short	(.L_37 - .L_36)
	.align		4
.L_36:
        /*0090*/ 	.word	index@(.nv.constant0._Z20Kernel_BinaryErosionPhS_iii)
        /*0094*/ 	.short	0x0380
        /*0096*/ 	.short	0x001c


	//----- nvinfo : EIATTR_SW_WAR
	.align		4
.L_37:
        /*0098*/ 	.byte	0x04, 0x36
        /*009a*/ 	.short	(.L_39 - .L_38)
.L_38:
        /*009c*/ 	.word	0x00000008
.L_39:


//--------------------- .nv.info._Z21Kernel_BinaryDilationPhS_iii --------------------------
	.section	.nv.info._Z21Kernel_BinaryDilationPhS_iii,"",@"SHT_CUDA_INFO"
	.sectionflags	@""
	.align	4


	//----- nvinfo : EIATTR_CUDA_API_VERSION
	.align		4
        /*0000*/ 	.byte	0x04, 0x37
        /*0002*/ 	.short	(.L_41 - .L_40)
.L_40:
        /*0004*/ 	.word	0x00000082


	//----- nvinfo : EIATTR_KPARAM_INFO
	.align		4
.L_41:
        /*0008*/ 	.byte	0x04, 0x17
        /*000a*/ 	.short	(.L_43 - .L_42)
.L_42:
        /*000c*/ 	.word	0x00000000
        /*0010*/ 	.short	0x0004
        /*0012*/ 	.short	0x0018
        /*0014*/ 	.byte	0x00, 0xf0, 0x11, 0x00


	//----- nvinfo : EIATTR_KPARAM_INFO
	.align		4
.L_43:
        /*0018*/ 	.byte	0x04, 0x17
        /*001a*/ 	.short	(.L_45 - .L_44)
.L_44:
        /*001c*/ 	.word	0x00000000
        /*0020*/ 	.short	0x0003
        /*0022*/ 	.short	0x0014
        /*0024*/ 	.byte	0x00, 0xf0, 0x11, 0x00


	//----- nvinfo : EIATTR_KPARAM_INFO
	.align		4
.L_45:
        /*0028*/ 	.byte	0x04, 0x17
        /*002a*/ 	.short	(.L_47 - .L_46)
.L_46:
        /*002c*/ 	.word	0x00000000
        /*0030*/ 	.short	0x0002
        /*0032*/ 	.short	0x0010
        /*0034*/ 	.byte	0x00, 0xf0, 0x11, 0x00


	//----- nvinfo : EIATTR_KPARAM_INFO
	.align		4
.L_47:
        /*0038*/ 	.byte	0x04, 0x17
        /*003a*/ 	.short	(.L_49 - .L_48)
.L_48:
        /*003c*/ 	.word	0x00000000
        /*0040*/ 	.short	0x0001
        /*0042*/ 	.short	0x0008
        /*0044*/ 	.byte	0x00, 0xf5, 0x21, 0x00


	//----- nvinfo : EIATTR_KPARAM_INFO
	.align		4
.L_49:
        /*0048*/ 	.byte	0x04, 0x17
        /*004a*/ 	.short	(.L_51 - .L_50)
.L_50:
        /*004c*/ 	.word	0x00000000
        /*0050*/ 	.short	0x0000
        /*0052*/ 	.short	0x0000
        /*0054*/ 	.byte	0x00, 0xf5, 0x21, 0x00


	//----- nvinfo : EIATTR_SPARSE_MMA_MASK
	.align		4
.L_51:
        /*0058*/ 	.byte	0x03, 0x50
        /*005a*/ 	.short	0x0000


	//----- nvinfo : EIATTR_MAXREG_COUNT
	.align		4
        /*005c*/ 	.byte	0x03, 0x1b
        /*005e*/ 	.short	0x00ff


	//----- nvinfo : EIATTR_MERCURY_ISA_VERSION
	.align		4
        /*0060*/ 	.byte	0x03, 0x5f
        /*0062*/ 	.short	0x0101


	//----- nvinfo : EIATTR_VRC_CTA_INIT_COUNT
	.align		4
        /*0064*/ 	.byte	0x02, 0x4a
	.zero		1
	.zero		1


	//----- nvinfo : EIATTR_EXIT_INSTR_OFFSETS
	.align		4
        /*0068*/ 	.byte	0x04, 0x1c
        /*006a*/ 	.short	(.L_53 - .L_52)


	//   ....[0]....
.L_52:
        /*006c*/ 	.word	0x00000050


	//   ....[1]....
        /*0070*/ 	.word	0x00000170


	//   ....[2]....
        /*0074*/ 	.word	0x00000190


	//   ....[3]....
        /*0078*/ 	.word	0x000003c0


	//   ....[4]....
        /*007c*/ 	.word	0x00000420


	//----- nvinfo : EIATTR_CRS_STACK_SIZE
	.align		4
.L_53:
        /*0080*/ 	.byte	0x04, 0x1e
        /*0082*/ 	.short	(.L_55 - .L_54)
.L_54:
        /*0084*/ 	.word	0x00000000


	//----- nvinfo : EIATTR_CBANK_PARAM_SIZE
	.align		4
.L_55:
        /*0088*/ 	.byte	0x03, 0x19
        /*008a*/ 	.short	0x001c


	//----- nvinfo : EIATTR_PARAM_CBANK
	.align		4
        /*008c*/ 	.byte	0x04, 0x0a
        /*008e*/ 	.short	(.L_57 - .L_56)
	.align		4
.L_56:
        /*0090*/ 	.word	index@(.nv.constant0._Z21Kernel_BinaryDilationPhS_iii)
        /*0094*/ 	.short	0x0380
        /*0096*/ 	.short	0x001c


	//----- nvinfo : EIATTR_SW_WAR
	.align		4
.L_57:
        /*0098*/ 	.byte	0x04, 0x36
        /*009a*/ 	.short	(.L_59 - .L_58)
.L_58:
        /*009c*/ 	.word	0x00000008
.L_59:


//--------------------- .nv.info._Z27Kernel_AdaptiveBinarizationPhS_iii --------------------------
	.section	.nv.info._Z27Kernel_AdaptiveBinarizationPhS_iii,"",@"SHT_CUDA_INFO"
	.sectionflags	@""
	.align	4


	//----- nvinfo : EIATTR_CUDA_API_VERSION
	.align		4
        /*0000*/ 	.byte	0x04, 0x37
        /*0002*/ 	.short	(.L_61 - .L_60)
.L_60:
        /*0004*/ 	.word	0x00000082


	//----- nvinfo : EIATTR_KPARAM_INFO
	.align		4
.L_61:
        /*0008*/ 	.byte	0x04, 0x17
        /*000a*/ 	.short	(.L_63 - .L_62)
.L_62:
        /*000c*/ 	.word	0x00000000
        /*0010*/ 	.short	0x0004
        /*0012*/ 	.short	0x0018
        /*0014*/ 	.byte	0x00, 0xf0, 0x11, 0x00


	//----- nvinfo : EIATTR_KPARAM_INFO
	.align		4
.L_63:
        /*0018*/ 	.byte	0x04, 0x17
        /*001a*/ 	.short	(.L_65 - .L_64)
.L_64:
        /*001c*/ 	.word	0x00000000
        /*0020*/ 	.short	0x0003
        /*0022*/ 	.short	0x0014
        /*0024*/ 	.byte	0x00, 0xf0, 0x11, 0x00


	//----- nvinfo : EIATTR_KPARAM_INFO
	.align		4
.L_65:
        /*0028*/ 	.byte	0x04, 0x17
        /*002a*/ 	.short	(.L_67 - .L_66)
.L_66:
        /*002c*/ 	.word	0x00000000
        /*0030*/ 	.short	0x0002
        /*0032*/ 	.short	0x0010
        /*0034*/ 	.byte	0x00, 0xf0, 0x11, 0x00


	//----- nvinfo : EIATTR_KPARAM_INFO
	.align		4
.L_67:
        /*0038*/ 	.byte	0x04, 0x17
        /*003a*/ 	.short	(.L_69 - .L_68)
.L_68:
        /*003c*/ 	.word	0x00000000
        /*0040*/ 	.short	0x0001
        /*0042*/ 	.short	0x0008
        /*0044*/ 	.byte	0x00, 0xf5, 0x21, 0x00


	//----- nvinfo : EIATTR_KPARAM_INFO
	.align		4
.L_69:
        /*0048*/ 	.byte	0x04, 0x17
        /*004a*/ 	.short	(.L_71 - .L_70)
.L_70:
        /*004c*/ 	.word	0x00000000
        /*0050*/ 	.short	0x0000
        /*0052*/ 	.short	0x0000
        /*0054*/ 	.byte	0x00, 0xf5, 0x21, 0x00


	//----- nvinfo : EIATTR_SPARSE_MMA_MASK
	.align		4
.L_71:
        /*0058*/ 	.byte	0x03, 0x50
        /*005a*/ 	.short	0x0000


	//----- nvinfo : EIATTR_MAXREG_COUNT
	.align		4
        /*005c*/ 	.byte	0x03, 0x1b
        /*005e*/ 	.short	0x00ff


	//----- nvinfo : EIATTR_MERCURY_ISA_VERSION
	.align		4
        /*0060*/ 	.byte	0x03, 0x5f
        /*0062*/ 	.short	0x0101


	//----- nvinfo : EIATTR_VRC_CTA_INIT_COUNT
	.align		4
        /*0064*/ 	.byte	0x02, 0x4a
	.zero		1
	.zero		1


	//----- nvinfo : EIATTR_EXIT_INSTR_OFFSETS
	.align		4
        /*0068*/ 	.byte	0x04, 0x1c
        /*006a*/ 	.short	(.L_73 - .L_72)


	//   ....[0]....
.L_72:
        /*006c*/ 	.word	0x00000050


	//   ....[1]....
        /*0070*/ 	.word	0x000013e0


	//   ....[2]....
        /*0074*/ 	.word	0x00001430


	//----- nvinfo : EIATTR_CRS_STACK_SIZE
	.align		4
.L_73:
        /*0078*/ 	.byte	0x04, 0x1e
        /*007a*/ 	.short	(.L_75 - .L_74)
.L_74:
        /*007c*/ 	.word	0x00000000


	//----- nvinfo : EIATTR_CBANK_PARAM_SIZE
	.align		4
.L_75:
        /*0080*/ 	.byte	0x03, 0x19
        /*0082*/ 	.short	0x001c


	//----- nvinfo : EIATTR_PARAM_CBANK
	.align		4
        /*0084*/ 	.byte	0x04, 0x0a
        /*0086*/ 	.short	(.L_77 - .L_76)
	.align		4
.L_76:
        /*0088*/ 	.word	index@(.nv.constant0._Z27Kernel_AdaptiveBinarizationPhS_iii)
        /*008c*/ 	.short	0x0380
        /*008e*/ 	.short	0x001c


	//----- nvinfo : EIATTR_SW_WAR
	.align		4
.L_77:
        /*0090*/ 	.byte	0x04, 0x36
        /*0092*/ 	.short	(.L_79 - .L_78)
.L_78:
        /*0094*/ 	.word	0x00000008
.L_79:


//--------------------- .nv.callgraph             --------------------------
	.section	.nv.callgraph,"",@"SHT_CUDA_CALLGRAPH"
	.align	4
	.sectionentsize	8
	.align		4
        /*0000*/ 	.word	0x00000000
	.align		4
        /*0004*/ 	.word	0xffffffff
	.align		4
        /*0008*/ 	.word	0x00000000
	.align		4
        /*000c*/ 	.word	0xfffffffe
	.align		4
        /*0010*/ 	.word	0x00000000
	.align		4
        /*0014*/ 	.word	0xfffffffd
	.align		4
        /*0018*/ 	.word	0x00000000
	.align		4
        /*001c*/ 	.word	0xfffffffc


//--------------------- .text._Z20Kernel_BinaryErosionPhS_iii --------------------------
	.section	.text._Z20Kernel_BinaryErosionPhS_iii,"ax",@progbits
	.align	128
        .global         _Z20Kernel_BinaryErosionPhS_iii
        .type           _Z20Kernel_BinaryErosionPhS_iii,@function
        .size           _Z20Kernel_BinaryErosionPhS_iii,(.L_x_37 - _Z20Kernel_BinaryErosionPhS_iii)
        .other          _Z20Kernel_BinaryErosionPhS_iii,@"STO_CUDA_ENTRY STV_DEFAULT"
_Z20Kernel_BinaryErosionPhS_iii:
.text._Z20Kernel_BinaryErosionPhS_iii:
[----:B------:R-:W-:Y:S08]  /*0000*/  LDC R1, c[0x0][0x37c] ;  /* 0x0000df00ff017b82 */ /* 0x000ff00000000800 */
[----:B------:R-:W0:Y:S02]  /*0010*/  LDC R7, c[0x0][0x398] ;  /* 0x0000e600ff077b82 */ /* 0x000e240000000800 */
[----:B0-----:R-:W-:-:S04]  /*0020*/  LOP3.LUT R0, R7, 0x1, RZ, 0xc0, !PT ;  /* 0x0000000107007812 */ /* 0x001fc800078ec0ff */
[----:B------:R-:W-:-:S04]  /*0030*/  ISETP.NE.U32.AND P0, PT, R0, 0x1, PT ;  /* 0x000000010000780c */ /* 0x000fc80003f05070 */
[----:B------:R-:W-:-:S13]  /*0040*/  ISETP.EQ.OR P0, PT, R7, 0x1, P0 ;  /* 0x000000010700780c */ /* 0x000fda0000702670 */
[----:B------:R-:W-:Y:S05]  /*0050*/  @P0 EXIT ;  /* 0x000000000000094d */ /* 0x000fea0003800000 */
[----:B------:R-:W0:Y:S01]  /*0060*/  S2R R3, SR_TID.X ;  /* 0x0000000000037919 */ /* 0x000e220000002100 */
[----:B------:R-:W0:Y:S01]  /*0070*/  LDC R4, c[0x0][0x360] ;  /* 0x0000d800ff047b82 */ /* 0x000e220000000800 */
[----:B------:R-:W1:Y:S01]  /*0080*/  LDCU UR6, c[0x0][0x390] ;  /* 0x00007200ff0677ac */ /* 0x000e620008000800 */
[----:B------:R-:W2:Y:S01]  /*0090*/  S2R R0, SR_TID.Y ;  /* 0x0000000000007919 */ /* 0x000ea20000002200 */
[----:B------:R-:W3:Y:S05]  /*00a0*/  LDCU.64 UR8, c[0x0][0x380] ;  /* 0x00007000ff0877ac */ /* 0x000eea0008000a00 */
[----:B------:R-:W0:Y:S08]  /*00b0*/  S2UR UR4, SR_CTAID.X ;  /* 0x00000000000479c3 */ /* 0x000e300000002500 */
[----:B------:R-:W2:Y:S08]  /*00c0*/  S2UR UR5, SR_CTAID.Y ;  /* 0x00000000000579c3 */ /* 0x000eb00000002600 */
[----:B------:R-:W2:Y:S01]  /*00d0*/  LDC R5, c[0x0][0x364] ;  /* 0x0000d900ff057b82 */ /* 0x000ea20000000800 */
[----:B0-----:R-:W-:-:S02]  /*00e0*/  IMAD R4, R4, UR4, R3 ;  /* 0x0000000404047c24 */ /* 0x001fc4000f8e0203 */
[----:B--2---:R-:W-:Y:S01]  /*00f0*/  IMAD R5, R5, UR5, R0 ;  /* 0x0000000505057c24 */ /* 0x004fe2000f8e0200 */
[----:B------:R-:W0:Y:S03]  /*0100*/  LDCU.64 UR4, c[0x0][0x358] ;  /* 0x00006b00ff0477ac */ /* 0x000e260008000a00 */
[----:B-1----:R-:W-:-:S05]  /*0110*/  IMAD R6, R5, UR6, R4 ;  /* 0x0000000605067c24 */ /* 0x002fca000f8e0204 */
[----:B------:R-:W-:Y:S02]  /*0120*/  SHF.R.S32.HI R13, RZ, 0x1f, R6 ;  /* 0x0000001fff0d7819 */ /* 0x000fe40000011406 */
[----:B---3--:R-:W-:-:S04]  /*0130*/  IADD3 R2, P0, PT, R6, UR8, RZ ;  /* 0x0000000806027c10 */ /* 0x008fc8000ff1e0ff */
[----:B------:R-:W-:-:S05]  /*0140*/  IADD3.X R3, PT, PT, R13, UR9, RZ, P0, !PT ;  /* 0x000000090d037c10 */ /* 0x000fca00087fe4ff */
[----:B0-----:R-:W2:Y:S02]  /*0150*/  LDG.E.U8 R2, desc[UR4][R2.64] ;  /* 0x0000000402027981 */ /* 0x001ea4000c1e1100 */
[----:B--2---:R-:W-:-:S13]  /*0160*/  ISETP.NE.AND P0, PT, R2, RZ, PT ;  /* 0x000000ff0200720c */ /* 0x004fda0003f05270 */
[----:B------:R-:W-:Y:S05]  /*0170*/  @!P0 EXIT ;  /* 0x000000000000894d */ /* 0x000fea0003800000 */
[----:B------:R-:W-:-:S13]  /*0180*/  ISETP.GE.AND P0, PT, R7, -0x1, PT ;  /* 0xffffffff0700780c */ /* 0x000fda0003f06270 */
[----:B------:R-:W-:Y:S05]  /*0190*/  @!P0 EXIT ;  /* 0x000000000000894d */ /* 0x000fea0003800000 */
[----:B------:R-:W-:Y:S01]  /*01a0*/  LEA.HI R0, R7, R7, RZ, 0x1 ;  /* 0x0000000707007211 */ /* 0x000fe200078f08ff */
[----:B------:R-:W0:Y:S03]  /*01b0*/  LDCU UR8, c[0x0][0x390] ;  /* 0x00007200ff0877ac */ /* 0x000e260008000800 */
[----:B------:R-:W-:Y:S01]  /*01c0*/  SHF.R.S32.HI R0, RZ, 0x1, R0 ;  /* 0x00000001ff007819 */ /* 0x000fe20000011400 */
[----:B------:R-:W1:Y:S04]  /*01d0*/  LDCU.64 UR10, c[0x0][0x380] ;  /* 0x00007000ff0a77ac */ /* 0x000e680008000a00 */
[----:B------:R-:W-:-:S04]  /*01e0*/  IMAD.MOV R9, RZ, RZ, -R0 ;  /* 0x000000ffff097224 */ /* 0x000fc800078e0a00 */
[----:B------:R-:W-:-:S07]  /*01f0*/  IMAD.MOV.U32 R7, RZ, RZ, R9 ;  /* 0x000000ffff077224 */ /* 0x000fce00078e0009 */
.L_x_5:
[----:B------:R-:W2:Y:S01]  /*0200*/  LDCU UR6, c[0x0][0x390] ;  /* 0x00007200ff0677ac */ /* 0x000ea20008000800 */
[----:B------:R-:W3:Y:S01]  /*0210*/  LDC R10, c[0x0][0x394] ;  /* 0x0000e500ff0a7b82 */ /* 0x000ee20000000800 */
[----:B------:R-:W-:Y:S01]  /*0220*/  IMAD.IADD R12, R4, 0x1, R7 ;  /* 0x00000001040c7824 */ /* 0x000fe200078e0207 */
[----:B------:R-:W-:Y:S01]  /*0230*/  BSSY.RECONVERGENT B0, `(.L_x_0) ;  /* 0x0000015000007945 */ /* 0x000fe20003800200 */
[----:B------:R-:W-:Y:S01]  /*0240*/  IABS R11, R0 ;  /* 0x00000000000b7213 */ /* 0x000fe20000000000 */
[----:B------:R-:W-:Y:S02]  /*0250*/  IMAD.MOV.U32 R8, RZ, RZ, R9 ;  /* 0x000000ffff087224 */ /* 0x000fe400078e0009 */
[----:B--2---:R-:W-:-:S04]  /*0260*/  ISETP.GE.AND P0, PT, R12, UR6, PT ;  /* 0x000000060c007c0c */ /* 0x004fc8000bf06270 */
[----:B------:R-:W-:-:S13]  /*0270*/  ISETP.LT.OR P0, PT, R12, RZ, P0 ;  /* 0x000000ff0c00720c */ /* 0x000fda0000701670 */
.L_x_4:
[----:B------:R-:W-:Y:S01]  /*0280*/  IMAD.IADD R3, R5, 0x1, R8 ;  /* 0x0000000105037824 */ /* 0x000fe200078e0208 */
[----:B------:R-:W-:Y:S04]  /*0290*/  BSSY.RECONVERGENT B1, `(.L_x_1) ;  /* 0x000000b000017945 */ /* 0x000fe80003800200 */
[----:B---3--:R-:W-:-:S04]  /*02a0*/  ISETP.GE.AND P1, PT, R3, R10, PT ;  /* 0x0000000a0300720c */ /* 0x008fc80003f26270 */
[----:B------:R-:W-:-:S04]  /*02b0*/  ISETP.LT.OR P1, PT, R3, RZ, P1 ;  /* 0x000000ff0300720c */ /* 0x000fc80000f21670 */
[----:B------:R-:W-:-:S13]  /*02c0*/  PLOP3.LUT P1, PT, P0, P1, PT, 0xf8, 0x8f ;  /* 0x00000000008f781c */ /* 0x000fda0000723f70 */
[----:B------:R-:W-:Y:S05]  /*02d0*/  @P1 BRA `(.L_x_2) ;  /* 0x0000000000181947 */ /* 0x000fea0003800000 */
[----:B0-----:R-:W-:-:S05]  /*02e0*/  IMAD R3, R3, UR8, R12 ;  /* 0x0000000803037c24 */ /* 0x001fca000f8e020c */
[----:B-1----:R-:W-:-:S04]  /*02f0*/  IADD3 R2, P1, PT, R3, UR10, RZ ;  /* 0x0000000a03027c10 */ /* 0x002fc8000ff3e0ff */
[----:B------:R-:W-:-:S05]  /*0300*/  LEA.HI.X.SX32 R3, R3, UR11, 0x1, P1 ;  /* 0x0000000b03037c11 */ /* 0x000fca00088f0eff */
[----:B------:R-:W2:Y:S02]  /*0310*/  LDG.E.U8 R2, desc[UR4][R2.64] ;  /* 0x0000000402027981 */ /* 0x000ea4000c1e1100 */
[----:B--2---:R-:W-:-:S13]  /*0320*/  ISETP.NE.AND P1, PT, R2, RZ, PT ;  /* 0x000000ff0200720c */ /* 0x004fda0003f25270 */
[----:B------:R-:W-:Y:S05]  /*0330*/  @!P1 BRA `(.L_x_3) ;  /* 0x0000000000249947 */ /* 0x000fea0003800000 */
.L_x_2:
[----:B01----:R-:W-:Y:S05]  /*0340*/  BSYNC.RECONVERGENT B1 ;  /* 0x0000000000017941 */ /* 0x003fea0003800200 */
.L_x_1:
[C---:B------:R-:W-:Y:S01]  /*0350*/  ISETP.NE.AND P1, PT, R8.reuse, R11, PT ;  /* 0x0000000b0800720c */ /* 0x040fe20003f25270 */
[----:B------:R-:W-:-:S12]  /*0360*/  VIADD R8, R8, 0x1 ;  /* 0x0000000108087836 */ /* 0x000fd80000000000 */
[----:B------:R-:W-:Y:S05]  /*0370*/  @P1 BRA `(.L_x_4) ;  /* 0xfffffffc00c01947 */ /* 0x000fea000383ffff */
[----:B------:R-:W-:Y:S05]  /*0380*/  BSYNC.RECONVERGENT B0 ;  /* 0x0000000000007941 */ /* 0x000fea0003800200 */
.L_x_0:
[C---:B------:R-:W-:Y:S01]  /*0390*/  ISETP.NE.AND P0, PT, R7.reuse, R11, PT ;  /* 0x0000000b0700720c */ /* 0x040fe20003f05270 */
[----:B------:R-:W-:-:S12]  /*03a0*/  VIADD R7, R7, 0x1 ;  /* 0x0000000107077836 */ /* 0x000fd80000000000 */
[----:B------:R-:W-:Y:S05]  /*03b0*/  @P0 BRA `(.L_x_5) ;  /* 0xfffffffc00900947 */ /* 0x000fea000383ffff */
[----:B------:R-:W-:Y:S05]  /*03c0*/  EXIT ;  /* 0x000000000000794d */ /* 0x000fea0003800000 */
.L_x_3:
[----:B------:R-:W0:Y:S02]  /*03d0*/  LDCU.64 UR6, c[0x0][0x388] ;  /* 0x00007100ff0677ac */ /* 0x000e240008000a00 */
[----:B0-----:R-:W-:-:S04]  /*03e0*/  IADD3 R2, P0, PT, R6, UR6, RZ ;  /* 0x0000000606027c10 */ /* 0x001fc8000ff1e0ff */
[----:B------:R-:W-:-:S05]  /*03f0*/  IADD3.X R3, PT, PT, R13, UR7, RZ, P0, !PT ;  /* 0x000000070d037c10 */ /* 0x000fca00087fe4ff */
[----:B------:R-:W-:Y:S01]  /*0400*/  STG.E.U8 desc[UR4][R2.64], RZ ;  /* 0x000000ff02007986 */ /* 0x000fe2000c101104 */
[----:B------:R-:W-:Y:S05]  /*0410*/  EXIT ;  /* 0x000000000000794d */ /* 0x000fea0003800000 */
.L_x_6:
[----:B------:R-:W-:-:S00]  /*0420*/  BRA `(.L_x_6) ;  /* 0xfffffffc00fc7947 */ /* 0x000fc0000383ffff */
[----:B------:R-:W-:-:S00]  /*0430*/  NOP ;  /* 0x0000000000007918 */ /* 0x000fc00000000000 */
        /* <DEDUP_REMOVED lines=12> */
.L_x_37:


//--------------------- .text._Z21Kernel_BinaryDilationPhS_iii --------------------------
	.section	.text._Z21Kernel_BinaryDilationPhS_iii,"ax",@progbits
	.align	128
        .global         _Z21Kernel_BinaryDilationPhS_iii
        .type           _Z21Kernel_BinaryDilationPhS_iii,@function
        .size           _Z21Kernel_BinaryDilationPhS_iii,(.L_x_38 - _Z21Kernel_BinaryDilationPhS_iii)
        .other          _Z21Kernel_BinaryDilationPhS_iii,@"STO_CUDA_ENTRY STV_DEFAULT"
_Z21Kernel_BinaryDilationPhS_iii:
.text._Z21Kernel_BinaryDilationPhS_iii:
        /* <DEDUP_REMOVED lines=22> */
[----:B--2---:R-:W-:-:S13]  /*0160*/  ISETP.NE.AND P0, PT, R2, 0xff, PT ;  /* 0x000000ff0200780c */ /* 0x004fda0003f05270 */
        /* <DEDUP_REMOVED lines=9> */
.L_x_12:
        /* <DEDUP_REMOVED lines=8> */
.L_x_11:
        /* <DEDUP_REMOVED lines=10> */
[----:B--2---:R-:W-:-:S13]  /*0320*/  ISETP.NE.AND P1, PT, R2, 0xff, PT ;  /* 0x000000ff0200780c */ /* 0x004fda0003f25270 */
[----:B------:R-:W-:Y:S05]  /*0330*/  @!P1 BRA `(.L_x_10) ;  /* 0x0000000000249947 */ /* 0x000fea0003800000 */
.L_x_9:
[----:B01----:R-:W-:Y:S05]  /*0340*/  BSYNC.RECONVERGENT B1 ;  /* 0x0000000000017941 */ /* 0x003fea0003800200 */
.L_x_8:
[C---:B------:R-:W-:Y:S01]  /*0350*/  ISETP.NE.AND P1, PT, R8.reuse, R11, PT ;  /* 0x0000000b0800720c */ /* 0x040fe20003f25270 */
[----:B------:R-:W-:-:S12]  /*0360*/  VIADD R8, R8, 0x1 ;  /* 0x0000000108087836 */ /* 0x000fd80000000000 */
[----:B------:R-:W-:Y:S05]  /*0370*/  @P1 BRA `(.L_x_11) ;  /* 0xfffffffc00c01947 */ /* 0x000fea000383ffff */
[----:B------:R-:W-:Y:S05]  /*0380*/  BSYNC.RECONVERGENT B0 ;  /* 0x0000000000007941 */ /* 0x000fea0003800200 */
.L_x_7:
[C---:B------:R-:W-:Y:S01]  /*0390*/  ISETP.NE.AND P0, PT, R7.reuse, R11, PT ;  /* 0x0000000b0700720c */ /* 0x040fe20003f05270 */
[----:B------:R-:W-:-:S12]  /*03a0*/  VIADD R7, R7, 0x1 ;  /* 0x0000000107077836 */ /* 0x000fd80000000000 */
[----:B------:R-:W-:Y:S05]  /*03b0*/  @P0 BRA `(.L_x_12) ;  /* 0xfffffffc00900947 */ /* 0x000fea000383ffff */
[----:B------:R-:W-:Y:S05]  /*03c0*/  EXIT ;  /* 0x000000000000794d */ /* 0x000fea0003800000 */
.L_x_10:
[----:B------:R-:W0:Y:S01]  /*03d0*/  LDCU.64 UR6, c[0x0][0x388] ;  /* 0x00007100ff0677ac */ /* 0x000e220008000a00 */
[----:B------:R-:W-:Y:S01]  /*03e0*/  IMAD.MOV.U32 R0, RZ, RZ, 0xff ;  /* 0x000000ffff007424 */ /* 0x000fe200078e00ff */
[----:B0-----:R-:W-:-:S04]  /*03f0*/  IADD3 R2, P0, PT, R6, UR6, RZ ;  /* 0x0000000606027c10 */ /* 0x001fc8000ff1e0ff */
[----:B------:R-:W-:-:S05]  /*0400*/  IADD3.X R3, PT, PT, R13, UR7, RZ, P0, !PT ;  /* 0x000000070d037c10 */ /* 0x000fca00087fe4ff */
[----:B------:R-:W-:Y:S01]  /*0410*/  STG.E.U8 desc[UR4][R2.64], R0 ;  /* 0x0000000002007986 */ /* 0x000fe2000c101104 */
[----:B------:R-:W-:Y:S05]  /*0420*/  EXIT ;  /* 0x000000000000794d */ /* 0x000fea0003800000 */
.L_x_13:
        /* <DEDUP_REMOVED lines=13> */
.L_x_38:


//--------------------- .text._Z27Kernel_AdaptiveBinarizationPhS_iii --------------------------
	.section	.text._Z27Kernel_AdaptiveBinarizationPhS_iii,"ax",@progbits
	.align	128
        .global         _Z27Kernel_AdaptiveBinarizationPhS_iii
        .type           _Z27Kernel_AdaptiveBinarizationPhS_iii,@function
        .size           _Z27Kernel_AdaptiveBinarizationPhS_iii,(.L_x_36 - _Z27Kernel_AdaptiveBinarizationPhS_iii)
        .other          _Z27Kernel_AdaptiveBinarizationPhS_iii,@"STO_CUDA_ENTRY STV_DEFAULT"
_Z27Kernel_AdaptiveBinarizationPhS_iii:
.text._Z27Kernel_AdaptiveBinarizationPhS_iii:
        /* <DEDUP_REMOVED lines=8> */
[C---:B------:R-:W-:Y:S01]  /*0080*/  ISETP.GE.AND P0, PT, R25.reuse, -0x1, PT ;  /* 0xffffffff1900780c */ /* 0x040fe20003f06270 */
[----:B------:R-:W1:Y:S01]  /*0090*/  LDCU.64 UR6, c[0x0][0x358] ;  /* 0x00006b00ff0677ac */ /* 0x000e620008000a00 */
[----:B------:R-:W2:Y:S01]  /*00a0*/  S2R R0, SR_TID.Y ;  /* 0x0000000000007919 */ /* 0x000ea20000002200 */
[----:B------:R-:W-:Y:S01]  /*00b0*/  LEA.HI R25, R25, R25, RZ, 0x1 ;  /* 0x0000001919197211 */ /* 0x000fe200078f08ff */
[----:B------:R-:W-:Y:S02]  /*00c0*/  IMAD.MOV.U32 R22, RZ, RZ, RZ ;  /* 0x000000ffff167224 */ /* 0x000fe400078e00ff */
[----:B------:R-:W-:Y:S01]  /*00d0*/  IMAD.MOV.U32 R21, RZ, RZ, RZ ;  /* 0x000000ffff157224 */ /* 0x000fe200078e00ff */
[----:B------:R-:W0:Y:S08]  /*00e0*/  S2UR UR4, SR_CTAID.X ;  /* 0x00000000000479c3 */ /* 0x000e300000002500 */
[----:B------:R-:W2:Y:S08]  /*00f0*/  S2UR UR5, SR_CTAID.Y ;  /* 0x00000000000579c3 */ /* 0x000eb00000002600 */
[----:B------:R-:W2:Y:S01]  /*0100*/  LDC R23, c[0x0][0x364] ;  /* 0x0000d900ff177b82 */ /* 0x000ea20000000800 */
[----:B0-----:R-:W-:-:S02]  /*0110*/  IMAD R24, R24, UR4, R3 ;  /* 0x0000000418187c24 */ /* 0x001fc4000f8e0203 */
[----:B--2---:R-:W-:Y:S01]  /*0120*/  IMAD R23, R23, UR5, R0 ;  /* 0x0000000517177c24 */ /* 0x004fe2000f8e0200 */
[----:B-1----:R-:W-:Y:S06]  /*0130*/  @!P0 BRA `(.L_x_14) ;  /* 0x0000001000408947 */ /* 0x002fec0003800000 */
[----:B------:R-:W0:Y:S01]  /*0140*/  LDCU UR4, c[0x0][0x390] ;  /* 0x00007200ff0477ac */ /* 0x000e220008000800 */
[----:B------:R-:W-:Y:S01]  /*0150*/  SHF.R.S32.HI R25, RZ, 0x1, R25 ;  /* 0x00000001ff197819 */ /* 0x000fe20000011419 */
[----:B------:R-:W-:Y:S02]  /*0160*/  IMAD.MOV.U32 R21, RZ, RZ, RZ ;  /* 0x000000ffff157224 */ /* 0x000fe400078e00ff */
[----:B------:R-:W-:Y:S02]  /*0170*/  IMAD.MOV.U32 R22, RZ, RZ, RZ ;  /* 0x000000ffff167224 */ /* 0x000fe400078e00ff */
[--C-:B------:R-:W-:Y:S02]  /*0180*/  IMAD.IADD R20, R23, 0x1, -R25.reuse ;  /* 0x0000000117147824 */ /* 0x100fe400078e0a19 */
[----:B------:R-:W-:Y:S02]  /*0190*/  IMAD.MOV R0, RZ, RZ, -R25 ;  /* 0x000000ffff007224 */ /* 0x000fe400078e0a19 */
[----:B------:R-:W-:-:S02]  /*01a0*/  VIADD R19, R20, 0x3 ;  /* 0x0000000314137836 */ /* 0x000fc40000000000 */
[C---:B------:R-:W-:Y:S02]  /*01b0*/  VIADD R3, R20.reuse, 0x4 ;  /* 0x0000000414037836 */ /* 0x040fe40000000000 */
[C---:B------:R-:W-:Y:S02]  /*01c0*/  VIADD R17, R20.reuse, 0x5 ;  /* 0x0000000514117836 */ /* 0x040fe40000000000 */
[C---:B------:R-:W-:Y:S02]  /*01d0*/  VIADD R5, R20.reuse, 0x6 ;  /* 0x0000000614057836 */ /* 0x040fe40000000000 */
[----:B------:R-:W-:Y:S02]  /*01e0*/  VIADD R7, R20, 0x7 ;  /* 0x0000000714077836 */ /* 0x000fe40000000000 */
[--C-:B0-----:R-:W-:Y:S02]  /*01f0*/  IMAD R19, R19, UR4, R24.reuse ;  /* 0x0000000413137c24 */ /* 0x101fe4000f8e0218 */
[----:B------:R-:W-:-:S02]  /*0200*/  IMAD R18, R3, UR4, R24 ;  /* 0x0000000403127c24 */ /* 0x000fc4000f8e0218 */
[--C-:B------:R-:W-:Y:S02]  /*0210*/  IMAD R17, R17, UR4, R24.reuse ;  /* 0x0000000411117c24 */ /* 0x100fe4000f8e0218 */
[--C-:B------:R-:W-:Y:S02]  /*0220*/  IMAD R16, R5, UR4, R24.reuse ;  /* 0x0000000405107c24 */ /* 0x100fe4000f8e0218 */
[----:B------:R-:W-:-:S07]  /*0230*/  IMAD R2, R7, UR4, R24 ;  /* 0x0000000407027c24 */ /* 0x000fce000f8e0218 */
.L_x_21:
[----:B------:R-:W0:Y:S01]  /*0240*/  LDCU UR4, c[0x0][0x390] ;  /* 0x00007200ff0477ac */ /* 0x000e220008000800 */
[----:B------:R-:W-:Y:S01]  /*0250*/  IABS R4, R25 ;  /* 0x0000001900047213 */ /* 0x000fe20000000000 */
[----:B------:R-:W-:Y:S02]  /*0260*/  IMAD.IADD R3, R24, 0x1, R0 ;  /* 0x0000000118037824 */ /* 0x000fe400078e0200 */
[----:B------:R-:W-:Y:S02]  /*0270*/  IMAD.MOV R10, RZ, RZ, -R25 ;  /* 0x000000ffff0a7224 */ /* 0x000fe400078e0a19 */
[----:B------:R-:W-:-:S05]  /*0280*/  IMAD.IADD R4, R25, 0x1, R4 ;  /* 0x0000000119047824 */ /* 0x000fca00078e0204 */
[----:B------:R-:W-:Y:S01]  /*0290*/  ISETP.GE.U32.AND P1, PT, R4, 0x7, PT ;  /* 0x000000070400780c */ /* 0x000fe20003f26070 */
[----:B0-----:R-:W-:-:S05]  /*02a0*/  IMAD.U32 R14, RZ, RZ, UR4 ;  /* 0x00000004ff0e7e24 */ /* 0x001fca000f8e00ff */
[----:B------:R-:W-:-:S04]  /*02b0*/  ISETP.GE.AND P0, PT, R3, R14, PT ;  /* 0x0000000e0300720c */ /* 0x000fc80003f06270 */
[----:B------:R-:W-:-:S03]  /*02c0*/  ISETP.LT.OR P0, PT, R3, RZ, P0 ;  /* 0x000000ff0300720c */ /* 0x000fc60000701670 */
[----:B------:R-:W-:Y:S10]  /*02d0*/  @!P1 BRA `(.L_x_15) ;  /* 0x0000000800109947 */ /* 0x000ff40003800000 */
[----:B------:R-:W0:Y:S01]  /*02e0*/  LDC R7, c[0x0][0x390] ;  /* 0x0000e400ff077b82 */ /* 0x000e220000000800 */
[----:B------:R-:W-:Y:S01]  /*02f0*/  VIADD R11, R4, 0x1 ;  /* 0x00000001040b7836 */ /* 0x000fe20000000000 */
[----:B------:R-:W-:Y:S01]  /*0300*/  IADD3 R3, PT, PT, -R25, 0x3, RZ ;  /* 0x0000000319037810 */ /* 0x000fe20007ffe1ff */
[C---:B------:R-:W-:Y:S01]  /*0310*/  VIADD R8, R20.reuse, 0x2 ;  /* 0x0000000214087836 */ /* 0x040fe20000000000 */
[----:B------:R-:W1:Y:S01]  /*0320*/  LDCU UR4, c[0x0][0x394] ;  /* 0x00007280ff0477ac */ /* 0x000e620008000800 */
[----:B------:R-:W-:Y:S01]  /*0330*/  IMAD R13, R20, R14, R24 ;  /* 0x0000000e140d7224 */ /* 0x000fe200078e0218 */
[----:B------:R-:W-:Y:S01]  /*0340*/  LOP3.LUT R11, R11, 0xfffffff8, RZ, 0xc0, !PT ;  /* 0xfffffff80b0b7812 */ /* 0x000fe200078ec0ff */
[--C-:B------:R-:W-:Y:S02]  /*0350*/  IMAD.IADD R4, R19, 0x1, R0.reuse ;  /* 0x0000000113047824 */ /* 0x100fe400078e0200 */
[--C-:B------:R-:W-:Y:S02]  /*0360*/  IMAD.IADD R10, R13, 0x1, R0.reuse ;  /* 0x000000010d0a7824 */ /* 0x100fe400078e0200 */
[----:B------:R-:W-:-:S02]  /*0370*/  IMAD.IADD R5, R18, 0x1, R0 ;  /* 0x0000000112057824 */ /* 0x000fc400078e0200 */
[----:B------:R-:W-:Y:S02]  /*0380*/  IMAD.IADD R6, R17, 0x1, R0 ;  /* 0x0000000111067824 */ /* 0x000fe400078e0200 */
[----:B------:R-:W-:Y:S02]  /*0390*/  IMAD.MOV.U32 R9, RZ, RZ, R20 ;  /* 0x000000ffff097224 */ /* 0x000fe400078e0014 */
[----:B------:R-:W-:Y:S02]  /*03a0*/  IMAD.MOV R11, RZ, RZ, -R11 ;  /* 0x000000ffff0b7224 */ /* 0x000fe400078e0a0b */
[-C--:B0-----:R-:W-:Y:S02]  /*03b0*/  IMAD R27, R20, R7.reuse, R7 ;  /* 0x00000007141b7224 */ /* 0x081fe400078e0207 */
[----:B------:R-:W-:Y:S02]  /*03c0*/  IMAD R15, R8, R7, R24 ;  /* 0x00000007080f7224 */ /* 0x000fe400078e0218 */
[----:B------:R-:W-:-:S02]  /*03d0*/  IMAD.IADD R27, R24, 0x1, R27 ;  /* 0x00000001181b7824 */ /* 0x000fc400078e021b */
[--C-:B------:R-:W-:Y:S02]  /*03e0*/  IMAD.IADD R7, R16, 0x1, R0.reuse ;  /* 0x0000000110077824 */ /* 0x100fe400078e0200 */
[--C-:B------:R-:W-:Y:S02]  /*03f0*/  IMAD.IADD R8, R2, 0x1, R0.reuse ;  /* 0x0000000102087824 */ /* 0x100fe400078e0200 */
[--C-:B------:R-:W-:Y:S02]  /*0400*/  IMAD.IADD R12, R15, 0x1, R0.reuse ;  /* 0x000000010f0c7824 */ /* 0x100fe400078e0200 */
[----:B-1----:R-:W-:-:S07]  /*0410*/  IMAD.IADD R13, R27, 0x1, R0 ;  /* 0x000000011b0d7824 */ /* 0x002fce00078e0200 */
.L_x_16:
[----:B------:R-:W-:-:S04]  /*0420*/  ISETP.GE.AND P1, PT, R9, UR4, PT ;  /* 0x0000000409007c0c */ /* 0x000fc8000bf26270 */
[----:B------:R-:W-:-:S04]  /*0430*/  ISETP.LT.OR P1, PT, R9, RZ, P1 ;  /* 0x000000ff0900720c */ /* 0x000fc80000f21670 */
[----:B------:R-:W-:Y:S01]  /*0440*/  PLOP3.LUT P2, PT, P0, P1, PT, 0xf8, 0x8f ;  /* 0x00000000008f781c */ /* 0x000fe20000743f70 */
[C---:B------:R-:W-:Y:S02]  /*0450*/  VIADD R28, R9.reuse, 0x1 ;  /* 0x00000001091c7836 */ /* 0x040fe40000000000 */
[----:B------:R-:W-:Y:S01]  /*0460*/  VIADD R30, R9, 0x2 ;  /* 0x00000002091e7836 */ /* 0x000fe20000000000 */
[----:B------:R-:W-:-:S09]  /*0470*/  P2R R26, PR, RZ, 0x4 ;  /* 0x00000004ff1a7803 */ /* 0x000fd20000000000 */
[----:B------:R-:W0:Y:S02]  /*0480*/  @!P2 LDC.64 R14, c[0x0][0x380] ;  /* 0x0000e000ff0eab82 */ /* 0x000e240000000a00 */
[----:B0-----:R-:W-:-:S04]  /*0490*/  @!P2 IADD3 R14, P1, PT, R10, R14, RZ ;  /* 0x0000000e0a0ea210 */ /* 0x001fc80007f3e0ff */
[----:B------:R-:W-:Y:S02]  /*04a0*/  @!P2 LEA.HI.X.SX32 R15, R10, R15, 0x1, P1 ;  /* 0x0000000f0a0fa211 */ /* 0x000fe400008f0eff */
[----:B------:R-:W-:-:S03]  /*04b0*/  ISETP.GE.AND P1, PT, R28, UR4, PT ;  /* 0x000000041c007c0c */ /* 0x000fc6000bf26270 */
[----:B------:R0:W2:Y:S01]  /*04c0*/  @!P2 LDG.E.U8 R27, desc[UR6][R14.64] ;  /* 0x000000060e1ba981 */ /* 0x0000a2000c1e1100 */
[----:B------:R-:W-:-:S04]  /*04d0*/  ISETP.LT.OR P1, PT, R28, RZ, P1 ;  /* 0x000000ff1c00720c */ /* 0x000fc80000f21670 */
[----:B------:R-:W-:-:S04]  /*04e0*/  PLOP3.LUT P3, PT, P0, P1, PT, 0xf8, 0x8f ;  /* 0x00000000008f781c */ /* 0x000fc80000763f70 */
[----:B------:R-:W-:-:S09]  /*04f0*/  P2R R28, PR, RZ, 0x8 ;  /* 0x00000008ff1c7803 */ /* 0x000fd20000000000 */
[----:B0-----:R-:W0:Y:S02]  /*0500*/  @!P3 LDC.64 R14, c[0x0][0x380] ;  /* 0x0000e000ff0ebb82 */ /* 0x001e240000000a00 */
[----:B0-----:R-:W-:-:S04]  /*0510*/  @!P3 IADD3 R14, P1, PT, R13, R14, RZ ;  /* 0x0000000e0d0eb210 */ /* 0x001fc80007f3e0ff */
[----:B------:R-:W-:-:S05]  /*0520*/  @!P3 LEA.HI.X.SX32 R15, R13, R15, 0x1, P1 ;  /* 0x0000000f0d0fb211 */ /* 0x000fca00008f0eff */
[----:B------:R0:W3:Y:S01]  /*0530*/  @!P3 LDG.E.U8 R29, desc[UR6][R14.64] ;  /* 0x000000060e1db981 */ /* 0x0000e2000c1e1100 */
[----:B------:R-:W-:-:S04]  /*0540*/  ISETP.GE.AND P1, PT, R30, UR4, PT ;  /* 0x000000041e007c0c */ /* 0x000fc8000bf26270 */
[----:B------:R-:W-:-:S04]  /*0550*/  ISETP.LT.OR P1, PT, R30, RZ, P1 ;  /* 0x000000ff1e00720c */ /* 0x000fc80000f21670 */
[----:B------:R-:W-:-:S13]  /*0560*/  PLOP3.LUT P1, PT, P0, P1, PT, 0xf8, 0x8f ;  /* 0x00000000008f781c */ /* 0x000fda0000723f70 */
[----:B0-----:R-:W0:Y:S01]  /*0570*/  @!P1 LDC.64 R14, c[0x0][0x380] ;  /* 0x0000e000ff0e9b82 */ /* 0x001e220000000a00 */
[----:B------:R-:W-:Y:S01]  /*0580*/  VIADD R30, R9, 0x3 ;  /* 0x00000003091e7836 */ /* 0x000fe20000000000 */
[----:B--2---:R-:W-:-:S05]  /*0590*/  @!P2 I2FP.F32.U32 R27, R27 ;  /* 0x0000001b001ba245 */ /* 0x004fca0000201000 */
[----:B------:R-:W-:Y:S01]  /*05a0*/  @!P2 FADD R22, R22, R27 ;  /* 0x0000001b1616a221 */ /* 0x000fe20000000000 */
[----:B0-----:R-:W-:-:S04]  /*05b0*/  @!P1 IADD3 R14, P2, PT, R12, R14, RZ ;  /* 0x0000000e0c0e9210 */ /* 0x001fc80007f5e0ff */
[----:B------:R-:W-:Y:S02]  /*05c0*/  @!P1 LEA.HI.X.SX32 R15, R12, R15, 0x1, P2 ;  /* 0x0000000f0c0f9211 */ /* 0x000fe400010f0eff */
[----:B------:R-:W-:-:S03]  /*05d0*/  ISETP.GE.AND P2, PT, R30, UR4, PT ;  /* 0x000000041e007c0c */ /* 0x000fc6000bf46270 */
[----:B------:R0:W2:Y:S01]  /*05e0*/  @!P1 LDG.E.U8 R27, desc[UR6][R14.64] ;  /* 0x000000060e1b9981 */ /* 0x0000a2000c1e1100 */
[----:B------:R-:W-:-:S04]  /*05f0*/  ISETP.LT.OR P2, PT, R30, RZ, P2 ;  /* 0x000000ff1e00720c */ /* 0x000fc80001741670 */
[----:B------:R-:W-:-:S13]  /*0600*/  PLOP3.LUT P2, PT, P0, P2, PT, 0xf8, 0x8f ;  /* 0x00000000008f781c */ /* 0x000fda0000745f70 */
[----:B0-----:R-:W0:Y:S01]  /*0610*/  @!P2 LDC.64 R14, c[0x0][0x380] ;  /* 0x0000e000ff0eab82 */ /* 0x001e220000000a00 */
[----:B------:R-:W-:Y:S01]  /*0620*/  VIADD R30, R9, 0x4 ;  /* 0x00000004091e7836 */ /* 0x000fe20000000000 */
[----:B---3--:R-:W-:-:S05]  /*0630*/  @!P3 I2FP.F32.U32 R29, R29 ;  /* 0x0000001d001db245 */ /* 0x008fca0000201000 */
[----:B------:R-:W-:Y:S01]  /*0640*/  @!P3 FADD R22, R22, R29 ;  /* 0x0000001d1616b221 */ /* 0x000fe20000000000 */
[----:B0-----:R-:W-:-:S04]  /*0650*/  @!P2 IADD3 R14, P3, PT, R4, R14, RZ ;  /* 0x0000000e040ea210 */ /* 0x001fc80007f7e0ff */
[----:B------:R-:W-:Y:S02]  /*0660*/  @!P2 LEA.HI.X.SX32 R15, R4, R15, 0x1, P3 ;  /* 0x0000000f040fa211 */ /* 0x000fe400018f0eff */
[----:B------:R-:W-:-:S03]  /*0670*/  ISETP.GE.AND P3, PT, R30, UR4, PT ;  /* 0x000000041e007c0c */ /* 0x000fc6000bf66270 */
[----:B------:R0:W3:Y:S01]  /*0680*/  @!P2 LDG.E.U8 R29, desc[UR6][R14.64] ;  /* 0x000000060e1da981 */ /* 0x0000e2000c1e1100 */
[----:B------:R-:W-:-:S04]  /*0690*/  ISETP.LT.OR P3, PT, R30, RZ, P3 ;  /* 0x000000ff1e00720c */ /* 0x000fc80001f61670 */
[----:B------:R-:W-:-:S13]  /*06a0*/  PLOP3.LUT P3, PT, P0, P3, PT, 0xf8, 0x8f ;  /* 0x00000000008f781c */ /* 0x000fda0000767f70 */
[----:B0-----:R-:W0:Y:S02]  /*06b0*/  @!P3 LDC.64 R14, c[0x0][0x380] ;  /* 0x0000e000ff0ebb82 */ /* 0x001e240000000a00 */
[----:B0-----:R-:W-:-:S04]  /*06c0*/  @!P3 IADD3 R14, P4, PT, R5, R14, RZ ;  /* 0x0000000e050eb210 */ /* 0x001fc80007f9e0ff */
[----:B------:R-:W-:-:S05]  /*06d0*/  @!P3 LEA.HI.X.SX32 R15, R5, R15, 0x1, P4 ;  /* 0x0000000f050fb211 */ /* 0x000fca00020f0eff */
[----:B------:R0:W4:Y:S01]  /*06e0*/  @!P3 LDG.E.U8 R31, desc[UR6][R14.64] ;  /* 0x000000060e1fb981 */ /* 0x000122000c1e1100 */
[----:B------:R-:W-:-:S05]  /*06f0*/  VIADD R30, R9, 0x5 ;  /* 0x00000005091e7836 */ /* 0x000fca0000000000 */
[----:B------:R-:W-:-:S04]  /*0700*/  ISETP.GE.AND P4, PT, R30, UR4, PT ;  /* 0x000000041e007c0c */ /* 0x000fc8000bf86270 */
[----:B------:R-:W-:-:S04]  /*0710*/  ISETP.LT.OR P4, PT, R30, RZ, P4 ;  /* 0x000000ff1e00720c */ /* 0x000fc80002781670 */
[----:B------:R-:W-:-:S13]  /*0720*/  PLOP3.LUT P4, PT, P0, P4, PT, 0xf8, 0x8f ;  /* 0x00000000008f781c */ /* 0x000fda0000789f70 */
[----:B0-----:R-:W0:Y:S02]  /*0730*/  @!P4 LDC.64 R14, c[0x0][0x380] ;  /* 0x0000e000ff0ecb82 */ /* 0x001e240000000a00 */
[----:B0-----:R-:W-:-:S04]  /*0740*/  @!P4 IADD3 R14, P5, PT, R6, R14, RZ ;  /* 0x0000000e060ec210 */ /* 0x001fc80007fbe0ff */
[----:B------:R-:W-:-:S05]  /*0750*/  @!P4 LEA.HI.X.SX32 R15, R6, R15, 0x1, P5 ;  /* 0x0000000f060fc211 */ /* 0x000fca00028f0eff */
[----:B------:R0:W5:Y:S01]  /*0760*/  @!P4 LDG.E.U8 R30, desc[UR6][R14.64] ;  /* 0x000000060e1ec981 */ /* 0x000162000c1e1100 */
[----:B--2---:R-:W-:-:S05]  /*0770*/  @!P1 I2FP.F32.U32 R27, R27 ;  /* 0x0000001b001b9245 */ /* 0x004fca0000201000 */
[----:B------:R-:W-:Y:S01]  /*0780*/  @!P1 FADD R22, R22, R27 ;  /* 0x0000001b16169221 */ /* 0x000fe20000000000 */
[----:B------:R-:W-:Y:S02]  /*0790*/  P2R R27, PR, RZ, 0x2 ;  /* 0x00000002ff1b7803 */ /* 0x000fe40000000000 */
[----:B------:R-:W-:-:S04]  /*07a0*/  ISETP.NE.AND P1, PT, R28, RZ, PT ;  /* 0x000000ff1c00720c */ /* 0x000fc80003f25270 */
[----:B------:R-:W-:Y:S02]  /*07b0*/  P2R R28, PR, RZ, 0x2 ;  /* 0x00000002ff1c7803 */ /* 0x000fe40000000000 */
[----:B------:R-:W-:-:S04]  /*07c0*/  ISETP.NE.AND P1, PT, R26, RZ, PT ;  /* 0x000000ff1a00720c */ /* 0x000fc80003f25270 */
[----:B------:R-:W-:Y:S02]  /*07d0*/  P2R R26, PR, RZ, 0x2 ;  /* 0x00000002ff1a7803 */ /* 0x000fe40000000000 */
[----:B---3--:R-:W-:-:S05]  /*07e0*/  @!P2 I2FP.F32.U32 R29, R29 ;  /* 0x0000001d001da245 */ /* 0x008fca0000201000 */
[----:B------:R-:W-:Y:S01]  /*07f0*/  @!P2 FADD R22, R22, R29 ;  /* 0x0000001d1616a221 */ /* 0x000fe20000000000 */
[----:B------:R-:W-:-:S05]  /*0800*/  VIADD R29, R9, 0x6 ;  /* 0x00000006091d7836 */ /* 0x000fca0000000000 */
[----:B------:R-:W-:-:S04]  /*0810*/  ISETP.GE.AND P5, PT, R29, UR4, PT ;  /* 0x000000041d007c0c */ /* 0x000fc8000bfa6270 */
[----:B------:R-:W-:-:S04]  /*0820*/  ISETP.LT.OR P5, PT, R29, RZ, P5 ;  /* 0x000000ff1d00720c */ /* 0x000fc80002fa1670 */
[----:B------:R-:W-:-:S13]  /*0830*/  PLOP3.LUT P5, PT, P0, P5, PT, 0xf8, 0x8f ;  /* 0x00000000008f781c */ /* 0x000fda00007abf70 */
[----:B0-----:R-:W0:Y:S01]  /*0840*/  @!P5 LDC.64 R14, c[0x0][0x380] ;  /* 0x0000e000ff0edb82 */ /* 0x001e220000000a00 */
[----:B----4-:R-:W-:-:S05]  /*0850*/  @!P3 I2FP.F32.U32 R31, R31 ;  /* 0x0000001f001fb245 */ /* 0x010fca0000201000 */
[----:B------:R-:W-:Y:S01]  /*0860*/  @!P3 FADD R22, R22, R31 ;  /* 0x0000001f1616b221 */ /* 0x000fe20000000000 */
[----:B0-----:R-:W-:Y:S01]  /*0870*/  @!P5 IADD3 R14, P6, PT, R7, R14, RZ ;  /* 0x0000000e070ed210 */ /* 0x001fe20007fde0ff */
[----:B------:R-:W-:-:S03]  /*0880*/  VIADD R31, R9, 0x7 ;  /* 0x00000007091f7836 */ /* 0x000fc60000000000 */
[----:B------:R-:W-:Y:S02]  /*0890*/  @!P5 LEA.HI.X.SX32 R15, R7, R15, 0x1, P6 ;  /* 0x0000000f070fd211 */ /* 0x000fe400030f0eff */
[----:B------:R-:W-:-:S03]  /*08a0*/  ISETP.GE.AND P6, PT, R31, UR4, PT ;  /* 0x000000041f007c0c */ /* 0x000fc6000bfc6270 */
[----:B------:R0:W2:Y:S01]  /*08b0*/  @!P5 LDG.E.U8 R29, desc[UR6][R14.64] ;  /* 0x000000060e1dd981 */ /* 0x0000a2000c1e1100 */
[----:B------:R-:W-:-:S04]  /*08c0*/  ISETP.LT.OR P6, PT, R31, RZ, P6 ;  /* 0x000000ff1f00720c */ /* 0x000fc800037c1670 */
[----:B------:R-:W-:-:S13]  /*08d0*/  PLOP3.LUT P6, PT, P0, P6, PT, 0xf8, 0x8f ;  /* 0x00000000008f781c */ /* 0x000fda00007cdf70 */
[----:B0-----:R-:W0:Y:S02]  /*08e0*/  @!P6 LDC.64 R14, c[0x0][0x380] ;  /* 0x0000e000ff0eeb82 */ /* 0x001e240000000a00 */
[----:B0-----:R-:W-:-:S04]  /*08f0*/  @!P6 IADD3 R14, P1, PT, R8, R14, RZ ;  /* 0x0000000e080ee210 */ /* 0x001fc80007f3e0ff */
[----:B------:R-:W-:-:S06]  /*0900*/  @!P6 LEA.HI.X.SX32 R15, R8, R15, 0x1, P1 ;  /* 0x0000000f080fe211 */ /* 0x000fcc00008f0eff */
[----:B------:R0:W3:Y:S01]  /*0910*/  @!P6 LDG.E.U8 R15, desc[UR6][R14.64] ;  /* 0x000000060e0fe981 */ /* 0x0000e2000c1e1100 */
[----:B------:R-:W-:Y:S01]  /*0920*/  ISETP.NE.AND P1, PT, R26, RZ, PT ;  /* 0x000000ff1a00720c */ /* 0x000fe20003f25270 */
[----:B------:R-:W-:Y:S01]  /*0930*/  VIADD R11, R11, 0x8 ;  /* 0x000000080b0b7836 */ /* 0x000fe20000000000 */
[----:B0-----:R-:W0:Y:S11]  /*0940*/  LDC R14, c[0x0][0x390] ;  /* 0x0000e400ff0e7b82 */ /* 0x001e360000000800 */
[----:B------:R-:W-:Y:S01]  /*0950*/  @!P1 FADD R21, R21, 1 ;  /* 0x3f80000015159421 */ /* 0x000fe20000000000 */
[----:B------:R-:W-:-:S13]  /*0960*/  ISETP.NE.AND P1, PT, R28, RZ, PT ;  /* 0x000000ff1c00720c */ /* 0x000fda0003f25270 */
[----:B------:R-:W-:Y:S01]  /*0970*/  @!P1 FADD R21, R21, 1 ;  /* 0x3f80000015159421 */ /* 0x000fe20000000000 */
[----:B------:R-:W-:Y:S02]  /*0980*/  ISETP.NE.AND P1, PT, R27, RZ, PT ;  /* 0x000000ff1b00720c */ /* 0x000fe40003f25270 */
[----:B-----5:R-:W-:-:S11]  /*0990*/  @!P4 I2FP.F32.U32 R31, R30 ;  /* 0x0000001e001fc245 */ /* 0x020fd60000201000 */
[----:B------:R-:W-:Y:S01]  /*09a0*/  @!P1 FADD R21, R21, 1 ;  /* 0x3f80000015159421 */ /* 0x000fe20000000000 */
[----:B------:R-:W-:-:S03]  /*09b0*/  ISETP.NE.AND P1, PT, R11, RZ, PT ;  /* 0x000000ff0b00720c */ /* 0x000fc60003f25270 */
[----:B------:R-:W-:-:S04]  /*09c0*/  @!P2 FADD R21, R21, 1 ;  /* 0x3f8000001515a421 */ /* 0x000fc80000000000 */
[----:B------:R-:W-:Y:S01]  /*09d0*/  @!P3 FADD R21, R21, 1 ;  /* 0x3f8000001515b421 */ /* 0x000fe20000000000 */
[----:B------:R-:W-:-:S03]  /*09e0*/  @!P4 FADD R22, R22, R31 ;  /* 0x0000001f1616c221 */ /* 0x000fc60000000000 */
[----:B------:R-:W-:-:S04]  /*09f0*/  @!P4 FADD R21, R21, 1 ;  /* 0x3f8000001515c421 */ /* 0x000fc80000000000 */
[----:B------:R-:W-:Y:S01]  /*0a00*/  @!P5 FADD R21, R21, 1 ;  /* 0x3f8000001515d421 */ /* 0x000fe20000000000 */
[----:B------:R-:W-:Y:S02]  /*0a10*/  VIADD R3, R3, 0x8 ;  /* 0x0000000803037836 */ /* 0x000fe40000000000 */
[----:B------:R-:W-:Y:S02]  /*0a20*/  VIADD R9, R9, 0x8 ;  /* 0x0000000809097836 */ /* 0x000fe40000000000 */
[----:B------:R-:W-:Y:S01]  /*0a30*/  @!P6 FADD R21, R21, 1 ;  /* 0x3f8000001515e421 */ /* 0x000fe20000000000 */
[C---:B0-----:R-:W-:Y:S02]  /*0a40*/  IMAD R10, R14.reuse, 0x8, R10 ;  /* 0x000000080e0a7824 */ /* 0x041fe400078e020a */
[C---:B------:R-:W-:Y:S02]  /*0a50*/  IMAD R13, R14.reuse, 0x8, R13 ;  /* 0x000000080e0d7824 */ /* 0x040fe400078e020d */
[----:B------:R-:W-:-:S02]  /*0a60*/  IMAD R12, R14, 0x8, R12 ;  /* 0x000000080e0c7824 */ /* 0x000fc400078e020c */
[C---:B------:R-:W-:Y:S02]  /*0a70*/  IMAD R4, R14.reuse, 0x8, R4 ;  /* 0x000000080e047824 */ /* 0x040fe400078e0204 */
[C---:B------:R-:W-:Y:S02]  /*0a80*/  IMAD R5, R14.reuse, 0x8, R5 ;  /* 0x000000080e057824 */ /* 0x040fe400078e0205 */
[C---:B------:R-:W-:Y:S02]  /*0a90*/  IMAD R6, R14.reuse, 0x8, R6 ;  /* 0x000000080e067824 */ /* 0x040fe400078e0206 */
[C---:B------:R-:W-:Y:S02]  /*0aa0*/  IMAD R7, R14.reuse, 0x8, R7 ;  /* 0x000000080e077824 */ /* 0x040fe400078e0207 */
[----:B------:R-:W-:Y:S01]  /*0ab0*/  IMAD R8, R14, 0x8, R8 ;  /* 0x000000080e087824 */ /* 0x000fe200078e0208 */
[----:B--2---:R-:W-:-:S05]  /*0ac0*/  @!P5 I2FP.F32.U32 R29, R29 ;  /* 0x0000001d001dd245 */ /* 0x004fca0000201000 */
[----:B------:R-:W-:Y:S01]  /*0ad0*/  @!P5 FADD R22, R22, R29 ;  /* 0x0000001d1616d221 */ /* 0x000fe20000000000 */
[----:B---3--:R-:W-:-:S05]  /*0ae0*/  @!P6 I2FP.F32.U32 R27, R15 ;  /* 0x0000000f001be245 */ /* 0x008fca0000201000 */
[----:B------:R-:W-:Y:S01]  /*0af0*/  @!P6 FADD R22, R22, R27 ;  /* 0x0000001b1616e221 */ /* 0x000fe20000000000 */
[----:B------:R-:W-:Y:S06]  /*0b00*/  @P1 BRA `(.L_x_16) ;  /* 0xfffffff800441947 */ /* 0x000fec000383ffff */
[----:B------:R-:W-:-:S07]  /*0b10*/  VIADD R10, R3, 0xfffffffd ;  /* 0xfffffffd030a7836 */ /* 0x000fce0000000000 */
.L_x_15:
[----:B------:R-:W-:-:S05]  /*0b20*/  IABS R12, R25 ;  /* 0x00000019000c7213 */ /* 0x000fca0000000000 */
[----:B------:R-:W-:-:S04]  /*0b30*/  IMAD.IADD R12, R25, 0x1, R12 ;  /* 0x00000001190c7824 */ /* 0x000fc800078e020c */
[----:B------:R-:W-:-:S05]  /*0b40*/  VIADD R3, R12, 0x1 ;  /* 0x000000010c037836 */ /* 0x000fca0000000000 */
[----:B------:R-:W-:-:S04]  /*0b50*/  LOP3.LUT R3, R3, 0x7, RZ, 0xc0, !PT ;  /* 0x0000000703037812 */ /* 0x000fc800078ec0ff */
[----:B------:R-:W-:-:S13]  /*0b60*/  ISETP.NE.AND P1, PT, R3, RZ, PT ;  /* 0x000000ff0300720c */ /* 0x000fda0003f25270 */
[----:B------:R-:W-:Y:S05]  /*0b70*/  @!P1 BRA `(.L_x_17) ;  /* 0x0000000400a09947 */ /* 0x000fea0003800000 */
[----:B------:R-:W-:-:S05]  /*0b80*/  VIADD R3, R3, 0xffffffff ;  /* 0xffffffff03037836 */ /* 0x000fca0000000000 */
[----:B------:R-:W-:Y:S01]  /*0b90*/  ISETP.GE.U32.AND P1, PT, R3, 0x3, PT ;  /* 0x000000030300780c */ /* 0x000fe20003f26070 */
[----:B------:R-:W-:-:S12]  /*0ba0*/  IMAD.IADD R3, R24, 0x1, R0 ;  /* 0x0000000118037824 */ /* 0x000fd800078e0200 */
[----:B------:R-:W-:Y:S05]  /*0bb0*/  @!P1 BRA `(.L_x_18) ;  /* 0x0000000000c89947 */ /* 0x000fea0003800000 */
[----:B------:R-:W0:Y:S01]  /*0bc0*/  LDCU UR4, c[0x0][0x394] ;  /* 0x00007280ff0477ac */ /* 0x000e220008000800 */
[----:B------:R-:W-:-:S04]  /*0bd0*/  IMAD.IADD R9, R23, 0x1, R10 ;  /* 0x0000000117097824 */ /* 0x000fc800078e020a */
[C---:B------:R-:W-:Y:S02]  /*0be0*/  VIADD R15, R9.reuse, 0x1 ;  /* 0x00000001090f7836 */ /* 0x040fe40000000000 */
[C---:B------:R-:W-:Y:S02]  /*0bf0*/  VIADD R13, R9.reuse, 0x2 ;  /* 0x00000002090d7836 */ /* 0x040fe40000000000 */
[C---:B------:R-:W-:Y:S01]  /*0c00*/  VIADD R11, R9.reuse, 0x3 ;  /* 0x00000003090b7836 */ /* 0x040fe20000000000 */
[----:B0-----:R-:W-:Y:S02]  /*0c10*/  ISETP.GE.AND P1, PT, R9, UR4, PT ;  /* 0x0000000409007c0c */ /* 0x001fe4000bf26270 */
[----:B------:R-:W-:Y:S02]  /*0c20*/  ISETP.GE.AND P2, PT, R15, UR4, PT ;  /* 0x000000040f007c0c */ /* 0x000fe4000bf46270 */
[----:B------:R-:W-:Y:S02]  /*0c30*/  ISETP.LT.OR P1, PT, R9, RZ, P1 ;  /* 0x000000ff0900720c */ /* 0x000fe40000f21670 */
[----:B------:R-:W-:-:S02]  /*0c40*/  ISETP.LT.OR P2, PT, R15, RZ, P2 ;  /* 0x000000ff0f00720c */ /* 0x000fc40001741670 */
[----:B------:R-:W-:Y:S02]  /*0c50*/  PLOP3.LUT P1, PT, P0, P1, PT, 0xf8, 0x8f ;  /* 0x00000000008f781c */ /* 0x000fe40000723f70 */
[----:B------:R-:W-:Y:S02]  /*0c60*/  PLOP3.LUT P2, PT, P0, P2, PT, 0xf8, 0x8f ;  /* 0x00000000008f781c */ /* 0x000fe40000745f70 */
[----:B------:R-:W-:Y:S02]  /*0c70*/  ISETP.GE.AND P3, PT, R13, UR4, PT ;  /* 0x000000040d007c0c */ /* 0x000fe4000bf66270 */
[----:B------:R-:W-:Y:S02]  /*0c80*/  ISETP.GE.AND P4, PT, R11, UR4, PT ;  /* 0x000000040b007c0c */ /* 0x000fe4000bf86270 */
[----:B------:R-:W-:Y:S02]  /*0c90*/  ISETP.LT.OR P3, PT, R13, RZ, P3 ;  /* 0x000000ff0d00720c */ /* 0x000fe40001f61670 */
[----:B------:R-:W-:-:S02]  /*0ca0*/  ISETP.LT.OR P4, PT, R11, RZ, P4 ;  /* 0x000000ff0b00720c */ /* 0x000fc40002781670 */
[----:B------:R-:W-:Y:S01]  /*0cb0*/  PLOP3.LUT P3, PT, P0, P3, PT, 0xf8, 0x8f ;  /* 0x00000000008f781c */ /* 0x000fe20000767f70 */
[----:B------:R-:W0:Y:S01]  /*0cc0*/  @!P1 LDC.64 R6, c[0x0][0x380] ;  /* 0x0000e000ff069b82 */ /* 0x000e220000000a00 */
[-CC-:B------:R-:W-:Y:S01]  /*0cd0*/  @!P1 IMAD R9, R9, R14.reuse, R3.reuse ;  /* 0x0000000e09099224 */ /* 0x180fe200078e0203 */
[----:B------:R-:W-:Y:S01]  /*0ce0*/  PLOP3.LUT P4, PT, P0, P4, PT, 0xf8, 0x8f ;  /* 0x00000000008f781c */ /* 0x000fe20000789f70 */
[----:B------:R-:W-:-:S05]  /*0cf0*/  @!P2 IMAD R15, R15, R14, R3 ;  /* 0x0000000e0f0fa224 */ /* 0x000fca00078e0203 */
[----:B------:R-:W1:Y:S04]  /*0d00*/  @!P2 LDC.64 R4, c[0x0][0x380] ;  /* 0x0000e000ff04ab82 */ /* 0x000e680000000a00 */
[----:B------:R-:W-:-:S03]  /*0d10*/  @!P3 IMAD R13, R13, R14, R3 ;  /* 0x0000000e0d0db224 */ /* 0x000fc600078e0203 */
[----:B------:R-:W-:Y:S01]  /*0d20*/  @!P4 IMAD R11, R11, R14, R3 ;  /* 0x0000000e0b0bc224 */ /* 0x000fe200078e0203 */
[----:B0-----:R-:W-:-:S04]  /*0d30*/  @!P1 IADD3 R8, P5, PT, R9, R6, RZ ;  /* 0x0000000609089210 */ /* 0x001fc80007fbe0ff */
[----:B------:R-:W-:Y:S02]  /*0d40*/  @!P1 LEA.HI.X.SX32 R9, R9, R7, 0x1, P5 ;  /* 0x0000000709099211 */ /* 0x000fe400028f0eff */
[----:B------:R-:W0:Y:S01]  /*0d50*/  @!P3 LDC.64 R6, c[0x0][0x380] ;  /* 0x0000e000ff06bb82 */ /* 0x000e220000000a00 */
[C---:B-1----:R-:W-:Y:S02]  /*0d60*/  @!P2 IADD3 R26, P5, PT, R15.reuse, R4, RZ ;  /* 0x000000040f1aa210 */ /* 0x042fe40007fbe0ff */
[----:B------:R-:W2:Y:S02]  /*0d70*/  @!P1 LDG.E.U8 R8, desc[UR6][R8.64] ;  /* 0x0000000608089981 */ /* 0x000ea4000c1e1100 */
[----:B------:R-:W-:-:S03]  /*0d80*/  @!P2 LEA.HI.X.SX32 R27, R15, R5, 0x1, P5 ;  /* 0x000000050f1ba211 */ /* 0x000fc600028f0eff */
[----:B------:R-:W1:Y:S02]  /*0d90*/  @!P4 LDC.64 R4, c[0x0][0x380] ;  /* 0x0000e000ff04cb82 */ /* 0x000e640000000a00 */
[----:B------:R-:W3:Y:S01]  /*0da0*/  @!P2 LDG.E.U8 R26, desc[UR6][R26.64] ;  /* 0x000000061a1aa981 */ /* 0x000ee2000c1e1100 */
[----:B0-----:R-:W-:-:S04]  /*0db0*/  @!P3 IADD3 R6, P5, PT, R13, R6, RZ ;  /* 0x000000060d06b210 */ /* 0x001fc80007fbe0ff */
[----:B------:R-:W-:Y:S02]  /*0dc0*/  @!P3 LEA.HI.X.SX32 R7, R13, R7, 0x1, P5 ;  /* 0x000000070d07b211 */ /* 0x000fe400028f0eff */
[----:B-1----:R-:W-:-:S03]  /*0dd0*/  @!P4 IADD3 R4, P5, PT, R11, R4, RZ ;  /* 0x000000040b04c210 */ /* 0x002fc60007fbe0ff */
[----:B------:R-:W4:Y:S01]  /*0de0*/  @!P3 LDG.E.U8 R6, desc[UR6][R6.64] ;  /* 0x000000060606b981 */ /* 0x000f22000c1e1100 */
[----:B------:R-:W-:-:S05]  /*0df0*/  @!P4 LEA.HI.X.SX32 R5, R11, R5, 0x1, P5 ;  /* 0x000000050b05c211 */ /* 0x000fca00028f0eff */
[----:B------:R-:W5:Y:S01]  /*0e00*/  @!P4 LDG.E.U8 R4, desc[UR6][R4.64] ;  /* 0x000000060404c981 */ /* 0x000f62000c1e1100 */
[----:B------:R-:W-:-:S04]  /*0e10*/  @!P1 FADD R21, R21, 1 ;  /* 0x3f80000015159421 */ /* 0x000fc80000000000 */
[----:B------:R-:W-:-:S04]  /*0e20*/  @!P2 FADD R21, R21, 1 ;  /* 0x3f8000001515a421 */ /* 0x000fc80000000000 */
[----:B------:R-:W-:Y:S01]  /*0e30*/  @!P3 FADD R21, R21, 1 ;  /* 0x3f8000001515b421 */ /* 0x000fe20000000000 */
[----:B------:R-:W-:-:S03]  /*0e40*/  VIADD R10, R10, 0x4 ;  /* 0x000000040a0a7836 */ /* 0x000fc60000000000 */
[----:B------:R-:W-:Y:S01]  /*0e50*/  @!P4 FADD R21, R21, 1 ;  /* 0x3f8000001515c421 */ /* 0x000fe20000000000 */
[----:B--2---:R-:W-:-:S05]  /*0e60*/  @!P1 I2FP.F32.U32 R11, R8 ;  /* 0x00000008000b9245 */ /* 0x004fca0000201000 */
[----:B------:R-:W-:Y:S01]  /*0e70*/  @!P1 FADD R22, R22, R11 ;  /* 0x0000000b16169221 */ /* 0x000fe20000000000 */
[----:B---3--:R-:W-:-:S05]  /*0e80*/  @!P2 I2FP.F32.U32 R13, R26 ;  /* 0x0000001a000da245 */ /* 0x008fca0000201000 */
[----:B------:R-:W-:Y:S01]  /*0e90*/  @!P2 FADD R22, R22, R13 ;  /* 0x0000000d1616a221 */ /* 0x000fe20000000000 */
[----:B----4-:R-:W-:-:S05]  /*0ea0*/  @!P3 I2FP.F32.U32 R9, R6 ;  /* 0x000000060009b245 */ /* 0x010fca0000201000 */
[----:B------:R-:W-:Y:S01]  /*0eb0*/  @!P3 FADD R22, R22, R9 ;  /* 0x000000091616b221 */ /* 0x000fe20000000000 */
[----:B-----5:R-:W-:-:S05]  /*0ec0*/  @!P4 I2FP.F32.U32 R11, R4 ;  /* 0x00000004000bc245 */ /* 0x020fca0000201000 */
[----:B------:R-:W-:-:S07]  /*0ed0*/  @!P4 FADD R22, R22, R11 ;  /* 0x0000000b1616c221 */ /* 0x000fce0000000000 */
.L_x_18:
[----:B------:R-:W-:-:S05]  /*0ee0*/  VIADD R4, R12, 0x1 ;  /* 0x000000010c047836 */ /* 0x000fca0000000000 */
[----:B------:R-:W-:-:S13]  /*0ef0*/  LOP3.LUT P1, R4, R4, 0x3, RZ, 0xc0, !PT ;  /* 0x0000000304047812 */ /* 0x000fda000782c0ff */
[----:B------:R-:W-:Y:S05]  /*0f00*/  @!P1 BRA `(.L_x_17) ;  /* 0x0000000000bc9947 */ /* 0x000fea0003800000 */
[----:B------:R-:W-:Y:S02]  /*0f10*/  ISETP.NE.AND P1, PT, R4, 0x1, PT ;  /* 0x000000010400780c */ /* 0x000fe40003f25270 */
[----:B------:R-:W-:-:S04]  /*0f20*/  LOP3.LUT R12, R12, 0x1, RZ, 0xc0, !PT ;  /* 0x000000010c0c7812 */ /* 0x000fc800078ec0ff */
[----:B------:R-:W-:-:S07]  /*0f30*/  ISETP.NE.U32.AND P3, PT, R12, 0x1, PT ;  /* 0x000000010c00780c */ /* 0x000fce0003f65070 */
[----:B------:R-:W-:Y:S06]  /*0f40*/  @!P1 BRA `(.L_x_19) ;  /* 0x0000000000689947 */ /* 0x000fec0003800000 */
[----:B------:R-:W0:Y:S01]  /*0f50*/  LDCU UR4, c[0x0][0x394] ;  /* 0x00007280ff0477ac */ /* 0x000e220008000800 */
[----:B------:R-:W-:-:S04]  /*0f60*/  IMAD.IADD R8, R23, 0x1, R10 ;  /* 0x0000000117087824 */ /* 0x000fc800078e020a */
[C---:B------:R-:W-:Y:S01]  /*0f70*/  VIADD R9, R8.reuse, 0x1 ;  /* 0x0000000108097836 */ /* 0x040fe20000000000 */
[----:B0-----:R-:W-:-:S04]  /*0f80*/  ISETP.GE.AND P1, PT, R8, UR4, PT ;  /* 0x0000000408007c0c */ /* 0x001fc8000bf26270 */
[C---:B------:R-:W-:Y:S02]  /*0f90*/  ISETP.GE.AND P2, PT, R9.reuse, UR4, PT ;  /* 0x0000000409007c0c */ /* 0x040fe4000bf46270 */
[----:B------:R-:W-:Y:S02]  /*0fa0*/  ISETP.LT.OR P1, PT, R8, RZ, P1 ;  /* 0x000000ff0800720c */ /* 0x000fe40000f21670 */
[----:B------:R-:W-:Y:S02]  /*0fb0*/  ISETP.LT.OR P2, PT, R9, RZ, P2 ;  /* 0x000000ff0900720c */ /* 0x000fe40001741670 */
[----:B------:R-:W-:Y:S02]  /*0fc0*/  PLOP3.LUT P1, PT, P0, P1, PT, 0xf8, 0x8f ;  /* 0x00000000008f781c */ /* 0x000fe40000723f70 */
[----:B------:R-:W-:-:S11]  /*0fd0*/  PLOP3.LUT P2, PT, P0, P2, PT, 0xf8, 0x8f ;  /* 0x00000000008f781c */ /* 0x000fd60000745f70 */
[----:B------:R-:W0:Y:S01]  /*0fe0*/  @!P1 LDC.64 R4, c[0x0][0x380] ;  /* 0x0000e000ff049b82 */ /* 0x000e220000000a00 */
[-CC-:B------:R-:W-:Y:S02]  /*0ff0*/  @!P1 IMAD R8, R8, R14.reuse, R3.reuse ;  /* 0x0000000e08089224 */ /* 0x180fe400078e0203 */
[----:B------:R-:W-:-:S05]  /*1000*/  @!P2 IMAD R9, R9, R14, R3 ;  /* 0x0000000e0909a224 */ /* 0x000fca00078e0203 */
[----:B------:R-:W1:Y:S01]  /*1010*/  @!P2 LDC.64 R6, c[0x0][0x380] ;  /* 0x0000e000ff06ab82 */ /* 0x000e620000000a00 */
[----:B0-----:R-:W-:-:S04]  /*1020*/  @!P1 IADD3 R4, P4, PT, R8, R4, RZ ;  /* 0x0000000408049210 */ /* 0x001fc80007f9e0ff */
[----:B------:R-:W-:Y:S02]  /*1030*/  @!P1 LEA.HI.X.SX32 R5, R8, R5, 0x1, P4 ;  /* 0x0000000508059211 */ /* 0x000fe400020f0eff */
[----:B-1----:R-:W-:-:S03]  /*1040*/  @!P2 IADD3 R6, P4, PT, R9, R6, RZ ;  /* 0x000000060906a210 */ /* 0x002fc60007f9e0ff */
[----:B------:R-:W2:Y:S01]  /*1050*/  @!P1 LDG.E.U8 R4, desc[UR6][R4.64] ;  /* 0x0000000604049981 */ /* 0x000ea2000c1e1100 */
[----:B------:R-:W-:-:S05]  /*1060*/  @!P2 LEA.HI.X.SX32 R7, R9, R7, 0x1, P4 ;  /* 0x000000070907a211 */ /* 0x000fca00020f0eff */
[----:B------:R-:W3:Y:S01]  /*1070*/  @!P2 LDG.E.U8 R6, desc[UR6][R6.64] ;  /* 0x000000060606a981 */ /* 0x000ee2000c1e1100 */
[----:B------:R-:W-:Y:S01]  /*1080*/  @!P1 FADD R21, R21, 1 ;  /* 0x3f80000015159421 */ /* 0x000fe20000000000 */
[----:B------:R-:W-:-:S03]  /*1090*/  VIADD R10, R10, 0x2 ;  /* 0x000000020a0a7836 */ /* 0x000fc60000000000 */
[----:B------:R-:W-:Y:S01]  /*10a0*/  @!P2 FADD R21, R21, 1 ;  /* 0x3f8000001515a421 */ /* 0x000fe20000000000 */
[----:B--2---:R-:W-:-:S05]  /*10b0*/  @!P1 I2FP.F32.U32 R9, R4 ;  /* 0x0000000400099245 */ /* 0x004fca0000201000 */
[----:B------:R-:W-:Y:S01]  /*10c0*/  @!P1 FADD R22, R22, R9 ;  /* 0x0000000916169221 */ /* 0x000fe20000000000 */
[----:B---3--:R-:W-:-:S05]  /*10d0*/  @!P2 I2FP.F32.U32 R11, R6 ;  /* 0x00000006000ba245 */ /* 0x008fca0000201000 */
[----:B------:R-:W-:-:S07]  /*10e0*/  @!P2 FADD R22, R22, R11 ;  /* 0x0000000b1616a221 */ /* 0x000fce0000000000 */
.L_x_19:
[----:B------:R-:W-:Y:S05]  /*10f0*/  @!P3 BRA `(.L_x_17) ;  /* 0x000000000040b947 */ /* 0x000fea0003800000 */
[----:B------:R-:W0:Y:S01]  /*1100*/  LDCU UR4, c[0x0][0x394] ;  /* 0x00007280ff0477ac */ /* 0x000e220008000800 */
[----:B------:R-:W-:Y:S01]  /*1110*/  IMAD.IADD R10, R23, 0x1, R10 ;  /* 0x00000001170a7824 */ /* 0x000fe200078e020a */
[----:B------:R-:W-:Y:S04]  /*1120*/  BSSY.RECONVERGENT B0, `(.L_x_17) ;  /* 0x000000d000007945 */ /* 0x000fe80003800200 */
[----:B0-----:R-:W-:-:S04]  /*1130*/  ISETP.GE.AND P1, PT, R10, UR4, PT ;  /* 0x000000040a007c0c */ /* 0x001fc8000bf26270 */
[----:B------:R-:W-:-:S04]  /*1140*/  ISETP.LT.OR P1, PT, R10, RZ, P1 ;  /* 0x000000ff0a00720c */ /* 0x000fc80000f21670 */
[----:B------:R-:W-:-:S13]  /*1150*/  PLOP3.LUT P1, PT, P0, P1, PT, 0xf8, 0x8f ;  /* 0x00000000008f781c */ /* 0x000fda0000723f70 */
[----:B------:R-:W-:Y:S05]  /*1160*/  @P1 BRA `(.L_x_20) ;  /* 0x0000000000201947 */ /* 0x000fea0003800000 */
[----:B------:R-:W0:Y:S01]  /*1170*/  LDCU.64 UR4, c[0x0][0x380] ;  /* 0x00007000ff0477ac */ /* 0x000e220008000a00 */
[----:B------:R-:W-:-:S05]  /*1180*/  IMAD R3, R10, R14, R3 ;  /* 0x0000000e0a037224 */ /* 0x000fca00078e0203 */
[----:B0-----:R-:W-:-:S04]  /*1190*/  IADD3 R4, P0, PT, R3, UR4, RZ ;  /* 0x0000000403047c10 */ /* 0x001fc8000ff1e0ff */
[----:B------:R-:W-:-:S05]  /*11a0*/  LEA.HI.X.SX32 R5, R3, UR5, 0x1, P0 ;  /* 0x0000000503057c11 */ /* 0x000fca00080f0eff */
[----:B------:R-:W2:Y:S01]  /*11b0*/  LDG.E.U8 R4, desc[UR6][R4.64] ;  /* 0x0000000604047981 */ /* 0x000ea2000c1e1100 */
[----:B------:R-:W-:Y:S01]  /*11c0*/  FADD R21, R21, 1 ;  /* 0x3f80000015157421 */ /* 0x000fe20000000000 */
[----:B--2---:R-:W-:-:S05]  /*11d0*/  I2FP.F32.U32 R3, R4 ;  /* 0x0000000400037245 */ /* 0x004fca0000201000 */
[----:B------:R-:W-:-:S07]  /*11e0*/  FADD R22, R22, R3 ;  /* 0x0000000316167221 */ /* 0x000fce0000000000 */
.L_x_20:
[----:B------:R-:W-:Y:S05]  /*11f0*/  BSYNC.RECONVERGENT B0 ;  /* 0x0000000000007941 */ /* 0x000fea0003800200 */
.L_x_17:
[----:B------:R-:W-:-:S04]  /*1200*/  IABS R3, R25 ;  /* 0x0000001900037213 */ /* 0x000fc80000000000 */
[C---:B------:R-:W-:Y:S01]  /*1210*/  ISETP.NE.AND P0, PT, R0.reuse, R3, PT ;  /* 0x000000030000720c */ /* 0x040fe20003f05270 */
[----:B------:R-:W-:-:S12]  /*1220*/  VIADD R0, R0, 0x1 ;  /* 0x0000000100007836 */ /* 0x000fd80000000000 */
[----:B------:R-:W-:Y:S05]  /*1230*/  @P0 BRA `(.L_x_21) ;  /* 0xfffffff000000947 */ /* 0x000fea000383ffff */
.L_x_14:
[----:B------:R-:W0:Y:S01]  /*1240*/  MUFU.RCP R0, R21 ;  /* 0x0000001500007308 */ /* 0x000e220000001000 */
[----:B------:R-:W-:Y:S07]  /*1250*/  BSSY.RECONVERGENT B0, `(.L_x_22) ;  /* 0x000000a000007945 */ /* 0x000fee0003800200 */
[----:B------:R-:W1:Y:S01]  /*1260*/  FCHK P0, R22, R21 ;  /* 0x0000001516007302 */ /* 0x000e620000000000 */
[----:B0-----:R-:W-:-:S04]  /*1270*/  FFMA R3, R0, -R21, 1 ;  /* 0x3f80000000037423 */ /* 0x001fc80000000815 */
[----:B------:R-:W-:-:S04]  /*1280*/  FFMA R3, R0, R3, R0 ;  /* 0x0000000300037223 */ /* 0x000fc80000000000 */
[----:B------:R-:W-:-:S04]  /*1290*/  FFMA R5, R3, R22, RZ ;  /* 0x0000001603057223 */ /* 0x000fc800000000ff */
[----:B------:R-:W-:-:S04]  /*12a0*/  FFMA R0, R5, -R21, R22 ;  /* 0x8000001505007223 */ /* 0x000fc80000000016 */
[----:B------:R-:W-:Y:S01]  /*12b0*/  FFMA R0, R3, R0, R5 ;  /* 0x0000000003007223 */ /* 0x000fe20000000005 */
[----:B-1----:R-:W-:Y:S06]  /*12c0*/  @!P0 BRA `(.L_x_23) ;  /* 0x0000000000088947 */ /* 0x002fec0003800000 */
[----:B------:R-:W-:-:S07]  /*12d0*/  MOV R2, 0x12f0 ;  /* 0x000012f000027802 */ /* 0x000fce0000000f00 */
[----:B------:R-:W-:Y:S05]  /*12e0*/  CALL.REL.NOINC `($__internal_0_$__cuda_sm3x_div_rn_noftz_f32_slowpath) ;  /* 0x0000000000547944 */ /* 0x000fea0003c00000 */
.L_x_23:
[----:B------:R-:W-:Y:S05]  /*12f0*/  BSYNC.RECONVERGENT B0 ;  /* 0x0000000000007941 */ /* 0x000fea0003800200 */
.L_x_22:
[----:B------:R-:W0:Y:S01]  /*1300*/  LDCU UR4, c[0x0][0x390] ;  /* 0x00007200ff0477ac */ /* 0x000e220008000800 */
[----:B------:R-:W1:Y:S01]  /*1310*/  LDCU.64 UR8, c[0x0][0x380] ;  /* 0x00007000ff0877ac */ /* 0x000e620008000a00 */
[----:B0-----:R-:W-:-:S05]  /*1320*/  IMAD R23, R23, UR4, R24 ;  /* 0x0000000417177c24 */ /* 0x001fca000f8e0218 */
[----:B------:R-:W-:Y:S02]  /*1330*/  SHF.R.S32.HI R6, RZ, 0x1f, R23 ;  /* 0x0000001fff067819 */ /* 0x000fe40000011417 */
[----:B-1----:R-:W-:-:S04]  /*1340*/  IADD3 R2, P0, PT, R23, UR8, RZ ;  /* 0x0000000817027c10 */ /* 0x002fc8000ff1e0ff */
[----:B------:R-:W-:-:S05]  /*1350*/  IADD3.X R3, PT, PT, R6, UR9, RZ, P0, !PT ;  /* 0x0000000906037c10 */ /* 0x000fca00087fe4ff */
[----:B------:R-:W2:Y:S02]  /*1360*/  LDG.E.U8 R2, desc[UR6][R2.64] ;  /* 0x0000000602027981 */ /* 0x000ea4000c1e1100 */
[----:B--2---:R-:W-:-:S04]  /*1370*/  I2FP.F32.U32 R5, R2 ;  /* 0x0000000200057245 */ /* 0x004fc80000201000 */
[----:B------:R-:W-:Y:S01]  /*1380*/  FSETP.GEU.AND P0, PT, R0, R5, PT ;  /* 0x000000050000720b */ /* 0x000fe20003f0e000 */
[----:B------:R-:W-:-:S12]  /*1390*/  IMAD.MOV.U32 R0, RZ, RZ, 0xff ;  /* 0x000000ffff007424 */ /* 0x000fd800078e00ff */
[----:B------:R-:W0:Y:S02]  /*13a0*/  @!P0 LDC.64 R4, c[0x0][0x388] ;  /* 0x0000e200ff048b82 */ /* 0x000e240000000a00 */
[----:B0-----:R-:W-:-:S05]  /*13b0*/  @!P0 IADD3 R4, P1, PT, R23, R4, RZ ;  /* 0x0000000417048210 */ /* 0x001fca0007f3e0ff */
[----:B------:R-:W-:-:S05]  /*13c0*/  @!P0 IMAD.X R5, R6, 0x1, R5, P1 ;  /* 0x0000000106058824 */ /* 0x000fca00008e0605 */
[----:B------:R0:W-:Y:S01]  /*13d0*/  @!P0 STG.E.U8 desc[UR6][R4.64], R0 ;  /* 0x0000000004008986 */ /* 0x0001e2000c101106 */
[----:B------:R-:W-:Y:S05]  /*13e0*/  @!P0 EXIT ;  /* 0x000000000000894d */ /* 0x000fea0003800000 */
[----:B------:R-:W1:Y:S02]  /*13f0*/  LDCU.64 UR4, c[0x0][0x388] ;  /* 0x00007100ff0477ac */ /* 0x000e640008000a00 */
[----:B-1----:R-:W-:-:S04]  /*1400*/  IADD3 R2, P0, PT, R23, UR4, RZ ;  /* 0x0000000417027c10 */ /* 0x002fc8000ff1e0ff */
[----:B------:R-:W-:-:S05]  /*1410*/  IADD3.X R3, PT, PT, R6, UR5, RZ, P0, !PT ;  /* 0x0000000506037c10 */ /* 0x000fca00087fe4ff */
[----:B------:R-:W-:Y:S01]  /*1420*/  STG.E.U8 desc[UR6][R2.64], RZ ;  /* 0x000000ff02007986 */ /* 0x000fe2000c101106 */
[----:B------:R-:W-:Y:S05]  /*1430*/  EXIT ;  /* 0x000000000000794d */ /* 0x000fea0003800000 */
        .weak           $__internal_0_$__cuda_sm3x_div_rn_noftz_f32_slowpath
        .type           $__internal_0_$__cuda_sm3x_div_rn_noftz_f32_slowpath,@function
        .size           $__internal_0_$__cuda_sm3x_div_rn_noftz_f32_slowpath,(.L_x_36 - $__internal_0_$__cuda_sm3x_div_rn_noftz_f32_slowpath)
$__internal_0_$__cuda_sm3x_div_rn_noftz_f32_slowpath:
[----:B------:R-:W-:Y:S01]  /*1440*/  SHF.R.U32.HI R3, RZ, 0x17, R21 ;  /* 0x00000017ff037819 */ /* 0x000fe20000011615 */
[----:B------:R-:W-:Y:S01]  /*1450*/  BSSY.RECONVERGENT B1, `(.L_x_24) ;  /* 0x0000062000017945 */ /* 0x000fe20003800200 */
[----:B------:R-:W-:Y:S02]  /*1460*/  SHF.R.U32.HI R0, RZ, 0x17, R22 ;  /* 0x00000017ff007819 */ /* 0x000fe40000011616 */
[----:B------:R-:W-:Y:S02]  /*1470*/  LOP3.LUT R6, R3, 0xff, RZ, 0xc0, !PT ;  /* 0x000000ff03067812 */ /* 0x000fe400078ec0ff */
[----:B------:R-:W-:-:S03]  /*1480*/  LOP3.LUT R5, R0, 0xff, RZ, 0xc0, !PT ;  /* 0x000000ff00057812 */ /* 0x000fc600078ec0ff */
[----:B------:R-:W-:Y:S02]  /*1490*/  VIADD R4, R6, 0xffffffff ;  /* 0xffffffff06047836 */ /* 0x000fe40000000000 */
[----:B------:R-:W-:-:S03]  /*14a0*/  VIADD R0, R5, 0xffffffff ;  /* 0xffffffff05007836 */ /* 0x000fc60000000000 */
[----:B------:R-:W-:-:S04]  /*14b0*/  ISETP.GT.U32.AND P0, PT, R4, 0xfd, PT ;  /* 0x000000fd0400780c */ /* 0x000fc80003f04070 */
[----:B------:R-:W-:-:S13]  /*14c0*/  ISETP.GT.U32.OR P0, PT, R0, 0xfd, P0 ;  /* 0x000000fd0000780c */ /* 0x000fda0000704470 */
[----:B------:R-:W-:Y:S01]  /*14d0*/  @!P0 IMAD.MOV.U32 R3, RZ, RZ, RZ ;  /* 0x000000ffff038224 */ /* 0x000fe200078e00ff */
[----:B------:R-:W-:Y:S06]  /*14e0*/  @!P0 BRA `(.L_x_25) ;  /* 0x00000000005c8947 */ /* 0x000fec0003800000 */
[----:B------:R-:W-:Y:S02]  /*14f0*/  FSETP.GTU.FTZ.AND P0, PT, |R22|, +INF , PT ;  /* 0x7f8000001600780b */ /* 0x000fe40003f1c200 */
[----:B------:R-:W-:-:S04]  /*1500*/  FSETP.GTU.FTZ.AND P1, PT, |R21|, +INF , PT ;  /* 0x7f8000001500780b */ /* 0x000fc80003f3c200 */
[----:B------:R-:W-:-:S13]  /*1510*/  PLOP3.LUT P0, PT, P0, P1, PT, 0xf8, 0x8f ;  /* 0x00000000008f781c */ /* 0x000fda0000703f70 */
[----:B------:R-:W-:Y:S05]  /*1520*/  @P0 BRA `(.L_x_26) ;  /* 0x00000004004c0947 */ /* 0x000fea0003800000 */
[----:B------:R-:W-:-:S13]  /*1530*/  LOP3.LUT P0, RZ, R21, 0x7fffffff, R22, 0xc8, !PT ;  /* 0x7fffffff15ff7812 */ /* 0x000fda000780c816 */
[----:B------:R-:W-:Y:S05]  /*1540*/  @!P0 BRA `(.L_x_27) ;  /* 0x00000004003c8947 */ /* 0x000fea0003800000 */
[C---:B------:R-:W-:Y:S02]  /*1550*/  FSETP.NEU.FTZ.AND P0, PT, |R22|.reuse, +INF , PT ;  /* 0x7f8000001600780b */ /* 0x040fe40003f1d200 */
[----:B------:R-:W-:Y:S02]  /*1560*/  FSETP.NEU.FTZ.AND P2, PT, |R21|, +INF , PT ;  /* 0x7f8000001500780b */ /* 0x000fe40003f5d200 */
[----:B------:R-:W-:-:S11]  /*1570*/  FSETP.NEU.FTZ.AND P1, PT, |R22|, +INF , PT ;  /* 0x7f8000001600780b */ /* 0x000fd60003f3d200 */
[----:B------:R-:W-:Y:S05]  /*1580*/  @!P2 BRA !P0, `(.L_x_27) ;  /* 0x00000004002ca947 */ /* 0x000fea0004000000 */
[----:B------:R-:W-:-:S04]  /*1590*/  LOP3.LUT P0, RZ, R22, 0x7fffffff, RZ, 0xc0, !PT ;  /* 0x7fffffff16ff7812 */ /* 0x000fc8000780c0ff */
[----:B------:R-:W-:-:S13]  /*15a0*/  PLOP3.LUT P0, PT, P2, P0, PT, 0x2f, 0xf2 ;  /* 0x0000000000f2781c */ /* 0x000fda0001700577 */
[----:B------:R-:W-:Y:S05]  /*15b0*/  @P0 BRA `(.L_x_28) ;  /* 0x0000000400180947 */ /* 0x000fea0003800000 */
[----:B------:R-:W-:-:S04]  /*15c0*/  LOP3.LUT P0, RZ, R21, 0x7fffffff, RZ, 0xc0, !PT ;  /* 0x7fffffff15ff7812 */ /* 0x000fc8000780c0ff */
[----:B------:R-:W-:-:S13]  /*15d0*/  PLOP3.LUT P0, PT, P1, P0, PT, 0x2f, 0xf2 ;  /* 0x0000000000f2781c */ /* 0x000fda0000f00577 */
[----:B------:R-:W-:Y:S05]  /*15e0*/  @P0 BRA `(.L_x_29) ;  /* 0x0000000400000947 */ /* 0x000fea0003800000 */
[----:B------:R-:W-:Y:S02]  /*15f0*/  ISETP.GE.AND P0, PT, R0, RZ, PT ;  /* 0x000000ff0000720c */ /* 0x000fe40003f06270 */
[----:B------:R-:W-:-:S11]  /*1600*/  ISETP.GE.AND P1, PT, R4, RZ, PT ;  /* 0x000000ff0400720c */ /* 0x000fd60003f26270 */
[----:B------:R-:W-:Y:S02]  /*1610*/  @P0 IMAD.MOV.U32 R3, RZ, RZ, RZ ;  /* 0x000000ffff030224 */ /* 0x000fe400078e00ff */
[----:B------:R-:W-:Y:S01]  /*1620*/  @!P0 FFMA R22, R22, 1.84467440737095516160e+19, RZ ;  /* 0x5f80000016168823 */ /* 0x000fe200000000ff */
[----:B------:R-:W-:Y:S02]  /*1630*/  @!P0 IMAD.MOV.U32 R3, RZ, RZ, -0x40 ;  /* 0xffffffc0ff038424 */ /* 0x000fe400078e00ff */
[----:B------:R-:W-:Y:S02]  /*1640*/  @!P1 FFMA R21, R21, 1.84467440737095516160e+19, RZ ;  /* 0x5f80000015159823 */ /* 0x000fe400000000ff */
[----:B------:R-:W-:-:S07]  /*1650*/  @!P1 VIADD R3, R3, 0x40 ;  /* 0x0000004003039836 */ /* 0x000fce0000000000 */
.L_x_25:
[----:B------:R-:W-:Y:S01]  /*1660*/  LEA R0, R6, 0xc0800000, 0x17 ;  /* 0xc080000006007811 */ /* 0x000fe200078eb8ff */
[----:B------:R-:W-:Y:S01]  /*1670*/  VIADD R5, R5, 0xffffff81 ;  /* 0xffffff8105057836 */ /* 0x000fe20000000000 */
[----:B------:R-:W-:Y:S03]  /*1680*/  BSSY.RECONVERGENT B2, `(.L_x_30) ;  /* 0x0000035000027945 */ /* 0x000fe60003800200 */
[----:B------:R-:W-:Y:S01]  /*1690*/  IMAD.IADD R21, R21, 0x1, -R0 ;  /* 0x0000000115157824 */ /* 0x000fe200078e0a00 */
[C---:B------:R-:W-:Y:S01]  /*16a0*/  IADD3 R6, PT, PT, R5.reuse, 0x7f, -R6 ;  /* 0x0000007f05067810 */ /* 0x040fe20007ffe806 */
[----:B------:R-:W-:Y:S02]  /*16b0*/  IMAD R0, R5, -0x800000, R22 ;  /* 0xff80000005007824 */ /* 0x000fe400078e0216 */
[----:B------:R-:W0:Y:S01]  /*16c0*/  MUFU.RCP R4, R21 ;  /* 0x0000001500047308 */ /* 0x000e220000001000 */
[----:B------:R-:W-:Y:S01]  /*16d0*/  FADD.FTZ R7, -R21, -RZ ;  /* 0x800000ff15077221 */ /* 0x000fe20000010100 */
[----:B------:R-:W-:-:S03]  /*16e0*/  IMAD.IADD R3, R6, 0x1, R3 ;  /* 0x0000000106037824 */ /* 0x000fc600078e0203 */
[----:B0-----:R-:W-:-:S04]  /*16f0*/  FFMA R9, R4, R7, 1 ;  /* 0x3f80000004097423 */ /* 0x001fc80000000007 */
[----:B------:R-:W-:-:S04]  /*1700*/  FFMA R11, R4, R9, R4 ;  /* 0x00000009040b7223 */ /* 0x000fc80000000004 */
[----:B------:R-:W-:-:S04]  /*1710*/  FFMA R4, R0, R11, RZ ;  /* 0x0000000b00047223 */ /* 0x000fc800000000ff */
[----:B------:R-:W-:-:S04]  /*1720*/  FFMA R9, R7, R4, R0 ;  /* 0x0000000407097223 */ /* 0x000fc80000000000 */
[----:B------:R-:W-:-:S04]  /*1730*/  FFMA R8, R11, R9, R4 ;  /* 0x000000090b087223 */ /* 0x000fc80000000004 */
[----:B------:R-:W-:-:S04]  /*1740*/  FFMA R7, R7, R8, R0 ;  /* 0x0000000807077223 */ /* 0x000fc80000000000 */
[----:B------:R-:W-:-:S05]  /*1750*/  FFMA R0, R11, R7, R8 ;  /* 0x000000070b007223 */ /* 0x000fca0000000008 */
[----:B------:R-:W-:-:S04]  /*1760*/  SHF.R.U32.HI R4, RZ, 0x17, R0 ;  /* 0x00000017ff047819 */ /* 0x000fc80000011600 */
[----:B------:R-:W-:-:S05]  /*1770*/  LOP3.LUT R4, R4, 0xff, RZ, 0xc0, !PT ;  /* 0x000000ff04047812 */ /* 0x000fca00078ec0ff */
[----:B------:R-:W-:-:S04]  /*1780*/  IMAD.IADD R9, R4, 0x1, R3 ;  /* 0x0000000104097824 */ /* 0x000fc800078e0203 */
[----:B------:R-:W-:-:S05]  /*1790*/  VIADD R4, R9, 0xffffffff ;  /* 0xffffffff09047836 */ /* 0x000fca0000000000 */
[----:B------:R-:W-:-:S13]  /*17a0*/  ISETP.GE.U32.AND P0, PT, R4, 0xfe, PT ;  /* 0x000000fe0400780c */ /* 0x000fda0003f06070 */
[----:B------:R-:W-:Y:S05]  /*17b0*/  @!P0 BRA `(.L_x_31) ;  /* 0x0000000000808947 */ /* 0x000fea0003800000 */
[----:B------:R-:W-:-:S13]  /*17c0*/  ISETP.GT.AND P0, PT, R9, 0xfe, PT ;  /* 0x000000fe0900780c */ /* 0x000fda0003f04270 */
[----:B------:R-:W-:Y:S05]  /*17d0*/  @P0 BRA `(.L_x_32) ;  /* 0x00000000006c0947 */ /* 0x000fea0003800000 */
[----:B------:R-:W-:-:S13]  /*17e0*/  ISETP.GE.AND P0, PT, R9, 0x1, PT ;  /* 0x000000010900780c */ /* 0x000fda0003f06270 */
[----:B------:R-:W-:Y:S05]  /*17f0*/  @P0 BRA `(.L_x_33) ;  /* 0x0000000000740947 */ /* 0x000fea0003800000 */
[----:B------:R-:W-:Y:S02]  /*1800*/  ISETP.GE.AND P0, PT, R9, -0x18, PT ;  /* 0xffffffe80900780c */ /* 0x000fe40003f06270 */
[----:B------:R-:W-:-:S11]  /*1810*/  LOP3.LUT R0, R0, 0x80000000, RZ, 0xc0, !PT ;  /* 0x8000000000007812 */ /* 0x000fd600078ec0ff */
[----:B------:R-:W-:Y:S05]  /*1820*/  @!P0 BRA `(.L_x_33) ;  /* 0x0000000000688947 */ /* 0x000fea0003800000 */
[-CC-:B------:R-:W-:Y:S01]  /*1830*/  FFMA.RZ R3, R11, R7.reuse, R8.reuse ;  /* 0x000000070b037223 */ /* 0x180fe2000000c008 */
[----:B------:R-:W-:Y:S02]  /*1840*/  VIADD R6, R9, 0x20 ;  /* 0x0000002009067836 */ /* 0x000fe40000000000 */
[-CC-:B------:R-:W-:Y:S01]  /*1850*/  FFMA.RM R4, R11, R7.reuse, R8.reuse ;  /* 0x000000070b047223 */ /* 0x180fe20000004008 */
[----:B------:R-:W-:Y:S02]  /*1860*/  ISETP.NE.AND P2, PT, R9, RZ, PT ;  /* 0x000000ff0900720c */ /* 0x000fe40003f45270 */
[----:B------:R-:W-:Y:S01]  /*1870*/  LOP3.LUT R5, R3, 0x7fffff, RZ, 0xc0, !PT ;  /* 0x007fffff03057812 */ /* 0x000fe200078ec0ff */
[----:B------:R-:W-:Y:S01]  /*1880*/  FFMA.RP R3, R11, R7, R8 ;  /* 0x000000070b037223 */ /* 0x000fe20000008008 */
[----:B------:R-:W-:Y:S01]  /*1890*/  IMAD.MOV R7, RZ, RZ, -R9 ;  /* 0x000000ffff077224 */ /* 0x000fe200078e0a09 */
[----:B------:R-:W-:Y:S02]  /*18a0*/  ISETP.NE.AND P1, PT, R9, RZ, PT ;  /* 0x000000ff0900720c */ /* 0x000fe40003f25270 */
[----:B------:R-:W-:-:S02]  /*18b0*/  LOP3.LUT R5, R5, 0x800000, RZ, 0xfc, !PT ;  /* 0x0080000005057812 */ /* 0x000fc400078efcff */
[----:B------:R-:W-:Y:S02]  /*18c0*/  FSETP.NEU.FTZ.AND P0, PT, R3, R4, PT ;  /* 0x000000040300720b */ /* 0x000fe40003f1d000 */
[----:B------:R-:W-:Y:S02]  /*18d0*/  SHF.L.U32 R6, R5, R6, RZ ;  /* 0x0000000605067219 */ /* 0x000fe400000006ff */
[----:B------:R-:W-:Y:S02]  /*18e0*/  SEL R4, R7, RZ, P2 ;  /* 0x000000ff07047207 */ /* 0x000fe40001000000 */
[----:B------:R-:W-:Y:S02]  /*18f0*/  ISETP.NE.AND P1, PT, R6, RZ, P1 ;  /* 0x000000ff0600720c */ /* 0x000fe40000f25270 */
[----:B------:R-:W-:Y:S02]  /*1900*/  SHF.R.U32.HI R4, RZ, R4, R5 ;  /* 0x00000004ff047219 */ /* 0x000fe40000011605 */
[----:B------:R-:W-:-:S02]  /*1910*/  PLOP3.LUT P0, PT, P0, P1, PT, 0xf8, 0x8f ;  /* 0x00000000008f781c */ /* 0x000fc40000703f70 */
[----:B------:R-:W-:Y:S02]  /*1920*/  SHF.R.U32.HI R6, RZ, 0x1, R4 ;  /* 0x00000001ff067819 */ /* 0x000fe40000011604 */
[----:B------:R-:W-:-:S04]  /*1930*/  SEL R3, RZ, 0x1, !P0 ;  /* 0x00000001ff037807 */ /* 0x000fc80004000000 */
[----:B------:R-:W-:-:S04]  /*1940*/  LOP3.LUT R3, R3, 0x1, R6, 0xf8, !PT ;  /* 0x0000000103037812 */ /* 0x000fc800078ef806 */
[----:B------:R-:W-:-:S05]  /*1950*/  LOP3.LUT R3, R3, R4, RZ, 0xc0, !PT ;  /* 0x0000000403037212 */ /* 0x000fca00078ec0ff */
[----:B------:R-:W-:-:S05]  /*1960*/  IMAD.IADD R3, R6, 0x1, R3 ;  /* 0x0000000106037824 */ /* 0x000fca00078e0203 */
[----:B------:R-:W-:Y:S01]  /*1970*/  LOP3.LUT R0, R3, R0, RZ, 0xfc, !PT ;  /* 0x0000000003007212 */ /* 0x000fe200078efcff */
[----:B------:R-:W-:Y:S06]  /*1980*/  BRA `(.L_x_33) ;  /* 0x0000000000107947 */ /* 0x000fec0003800000 */
.L_x_32:
[----:B------:R-:W-:-:S04]  /*1990*/  LOP3.LUT R0, R0, 0x80000000, RZ, 0xc0, !PT ;  /* 0x8000000000007812 */ /* 0x000fc800078ec0ff */
[----:B------:R-:W-:Y:S01]  /*19a0*/  LOP3.LUT R0, R0, 0x7f800000, RZ, 0xfc, !PT ;  /* 0x7f80000000007812 */ /* 0x000fe200078efcff */
[----:B------:R-:W-:Y:S06]  /*19b0*/  BRA `(.L_x_33) ;  /* 0x0000000000047947 */ /* 0x000fec0003800000 */
.L_x_31:
[----:B------:R-:W-:-:S07]  /*19c0*/  IMAD R0, R3, 0x800000, R0 ;  /* 0x0080000003007824 */ /* 0x000fce00078e0200 */
.L_x_33:
[----:B------:R-:W-:Y:S05]  /*19d0*/  BSYNC.RECONVERGENT B2 ;  /* 0x0000000000027941 */ /* 0x000fea0003800200 */
.L_x_30:
[----:B------:R-:W-:Y:S05]  /*19e0*/  BRA `(.L_x_34) ;  /* 0x0000000000207947 */ /* 0x000fea0003800000 */
.L_x_29:
[----:B------:R-:W-:-:S04]  /*19f0*/  LOP3.LUT R0, R21, 0x80000000, R22, 0x48, !PT ;  /* 0x8000000015007812 */ /* 0x000fc800078e4816 */
[----:B------:R-:W-:Y:S01]  /*1a00*/  LOP3.LUT R0, R0, 0x7f800000, RZ, 0xfc, !PT ;  /* 0x7f80000000007812 */ /* 0x000fe200078efcff */
[----:B------:R-:W-:Y:S06]  /*1a10*/  BRA `(.L_x_34) ;  /* 0x0000000000147947 */ /* 0x000fec0003800000 */
.L_x_28:
[----:B------:R-:W-:Y:S01]  /*1a20*/  LOP3.LUT R0, R21, 0x80000000, R22, 0x48, !PT ;  /* 0x8000000015007812 */ /* 0x000fe200078e4816 */
[----:B------:R-:W-:Y:S06]  /*1a30*/  BRA `(.L_x_34) ;  /* 0x00000000000c7947 */ /* 0x000fec0003800000 */
.L_x_27:
[----:B------:R-:W0:Y:S01]  /*1a40*/  MUFU.RSQ R0, -QNAN ;  /* 0xffc0000000007908 */ /* 0x000e220000001400 */
[----:B------:R-:W-:Y:S05]  /*1a50*/  BRA `(.L_x_34) ;  /* 0x0000000000047947 */ /* 0x000fea0003800000 */
.L_x_26:
[----:B------:R-:W-:-:S07]  /*1a60*/  FADD.FTZ R0, R22, R21 ;  /* 0x0000001516007221 */ /* 0x000fce0000010000 */
.L_x_34:
[----:B------:R-:W-:Y:S05]  /*1a70*/  BSYNC.RECONVERGENT B1 ;  /* 0x0000000000017941 */ /* 0x000fea0003800200 */
.L_x_24:
[----:B------:R-:W-:-:S04]  /*1a80*/  IMAD.MOV.U32 R3, RZ, RZ, 0x0 ;  /* 0x00000000ff037424 */ /* 0x000fc800078e00ff */
[----:B0-----:R-:W-:Y:S05]  /*1a90*/  RET.REL.NODEC R2 `(_Z27Kernel_AdaptiveBinarizationPhS_iii) ;  /* 0xffffffe402587950 */ /* 0x001fea0003c3ffff */
.L_x_35:
        /* <DEDUP_REMOVED lines=14> */
.L_x_36:


//--------------------- .nv.shared.reserved.0     --------------------------
	.section	.nv.shared.reserved.0,"aw",@nobits
	.weak		__nv_reservedSMEM_offset_0_alias
	.size		__nv_reservedSMEM_offset_0_alias, 0, 64
	.other		__nv_reservedSMEM_offset_0_alias,@"STO_CUDA_RESERVED_SHARED STV_DEFAULT"
__nv_reservedSMEM_offset_0_alias:
	.zero		0
	.zero		64


//--------------------- .nv.constant0._Z20Kernel_BinaryErosionPhS_iii --------------------------
	.section	.nv.constant0._Z20Kernel_BinaryErosionPhS_iii,"a",@progbits
	.sectionflags	@""
	.align	4
.nv.constant0._Z20Kernel_BinaryErosionPhS_iii:
	.zero		924


//--------------------- .nv.constant0._Z21Kernel_BinaryDilationPhS_iii --------------------------
	.section	.nv.constant0._Z21Kernel_BinaryDilationPhS_iii,"a",@progbits
	.sectionflags	@""
	.align	4
.nv.constant0._Z21Kernel_BinaryDilationPhS_iii:
	.zero		924


//--------------------- .nv.constant0._Z27Kernel_AdaptiveBinarizationPhS_iii --------------------------
	.section	.nv.constant0._Z27Kernel_AdaptiveBinarizationPhS_iii,"a",@progbits
	.sectionflags	@""
	.align	4
.nv.constant0._Z27Kernel_AdaptiveBinarizationPhS_iii:
	.zero		924


//--------------------- SYMBOLS --------------------------

	.type		.nv.reservedSmem.offset0,@object
	.size		.nv.reservedSmem.offset0,0x4
